//
// Generated by NVIDIA NVVM Compiler
//
// Compiler Build ID: CL-36424714
// Cuda compilation tools, release 13.0, V13.0.88
// Based on NVVM 20.0.0
//

.version 9.0
.target sm_100
.address_size 64

	// .globl	_Z9vermelhosPd
.func  (.param .align 16 .b8 func_retval0[16]) __internal_trig_reduction_slowpathd
(
	.param .b64 __internal_trig_reduction_slowpathd_param_0
)
;
.func  (.param .b64 func_retval0) __internal_accurate_pow
(
	.param .b64 __internal_accurate_pow_param_0,
	.param .b64 __internal_accurate_pow_param_1
)
;
.global .align 8 .f64 omega = 0d3FF8000000000000;
.global .align 8 .f64 d_h1;
.global .align 8 .f64 d_h2;
.global .align 8 .f64 d_denominador1;
.global .align 8 .f64 d_denominador2;
.global .align 4 .u32 d_dimensaoX;
.global .align 4 .u32 d_dimensaoY;
.global .align 8 .f64 d_PI = 0d400921FB54442D18;
.global .align 8 .b8 __cudart_i2opi_d[144] = {8, 93, 141, 31, 177, 95, 251, 107, 234, 146, 82, 138, 247, 57, 7, 61, 123, 241, 229, 235, 199, 186, 39, 117, 45, 234, 95, 158, 102, 63, 70, 79, 183, 9, 203, 39, 207, 126, 54, 109, 31, 109, 10, 90, 139, 17, 47, 239, 15, 152, 5, 222, 255, 151, 248, 31, 59, 40, 249, 189, 139, 95, 132, 156, 244, 57, 83, 131, 57, 214, 145, 57, 65, 126, 95, 180, 38, 112, 156, 233, 132, 68, 187, 46, 245, 53, 130, 232, 62, 167, 41, 177, 28, 235, 29, 254, 28, 146, 209, 9, 234, 46, 73, 6, 224, 210, 77, 66, 58, 110, 36, 183, 97, 197, 187, 222, 171, 99, 81, 254, 65, 144, 67, 60, 153, 149, 98, 219, 192, 221, 52, 245, 209, 87, 39, 252, 41, 21, 68, 78, 110, 131, 249, 162};
.global .align 16 .b8 __cudart_sin_cos_coeffs[128] = {70, 210, 176, 44, 241, 229, 90, 190, 146, 227, 172, 105, 227, 29, 199, 62, 161, 98, 219, 25, 160, 1, 42, 191, 24, 8, 17, 17, 17, 17, 129, 63, 84, 85, 85, 85, 85, 85, 197, 191, 0, 0, 0, 0, 0, 0, 0, 0, 0, 0, 0, 0, 0, 0, 0, 0, 100, 129, 253, 32, 131, 255, 168, 189, 40, 133, 239, 193, 167, 238, 33, 62, 217, 230, 6, 142, 79, 126, 146, 190, 233, 188, 221, 25, 160, 1, 250, 62, 71, 93, 193, 22, 108, 193, 86, 191, 81, 85, 85, 85, 85, 85, 165, 63, 0, 0, 0, 0, 0, 0, 224, 191, 0, 0, 0, 0, 0, 0, 240, 63};

.visible .entry _Z9vermelhosPd(
	.param .u64 .ptr .align 1 _Z9vermelhosPd_param_0
)
{
	.reg .pred 	%p<62>;
	.reg .b32 	%r<104>;
	.reg .b64 	%rd<18>;
	.reg .b64 	%fd<206>;

	mov.u32 	%r22, %ctaid.x;
	mov.u32 	%r23, %ntid.x;
	mov.u32 	%r24, %tid.x;
	mad.lo.s32 	%r25, %r22, %r23, %r24;
	mov.u32 	%r26, %ctaid.y;
	mov.u32 	%r27, %ntid.y;
	mov.u32 	%r28, %tid.y;
	mad.lo.s32 	%r2, %r26, %r27, %r28;
	setp.eq.s32 	%p1, %r25, 0;
	ld.global.u32 	%r29, [d_dimensaoX];
	add.s32 	%r31, %r29, -1;
	setp.ge.s32 	%p2, %r25, %r31;
	setp.eq.s32 	%p3, %r2, 0;
	or.pred  	%p4, %p1, %p3;
	or.pred  	%p5, %p4, %p2;
	@%p5 bra 	$L__BB0_36;
	ld.global.u32 	%r3, [d_dimensaoY];
	add.s32 	%r32, %r3, -1;
	setp.ge.s32 	%p6, %r2, %r32;
	@%p6 bra 	$L__BB0_36;
	add.s32 	%r33, %r25, %r2;
	and.b32  	%r34, %r33, 1;
	setp.eq.b32 	%p7, %r34, 1;
	@%p7 bra 	$L__BB0_36;
	ld.global.f64 	%fd1, [d_h1];
	cvt.rn.f64.s32 	%fd2, %r25;
	mul.f64 	%fd3, %fd1, %fd2;
	ld.global.f64 	%fd4, [d_h2];
	mul.f64 	%fd5, %fd4, %fd2;
	mul.f64 	%fd50, %fd3, 0d407F400000000000;
	mov.f64 	%fd51, 0d3FF0000000000000;
	sub.f64 	%fd52, %fd51, %fd3;
	mul.f64 	%fd53, %fd50, %fd52;
	mov.f64 	%fd54, 0d3FE0000000000000;
	sub.f64 	%fd55, %fd54, %fd5;
	mul.f64 	%fd56, %fd53, %fd55;
	mul.f64 	%fd57, %fd1, %fd56;
	mov.f64 	%fd58, 0d4000000000000000;
	sub.f64 	%fd59, %fd58, %fd57;
	ld.global.f64 	%fd60, [d_denominador1];
	div.rn.f64 	%fd61, %fd59, %fd60;
	add.f64 	%fd62, %fd57, 0d4000000000000000;
	div.rn.f64 	%fd63, %fd62, %fd60;
	mul.f64 	%fd6, %fd61, %fd63;
	{
	.reg .b32 %temp; 
	mov.b64 	{%temp, %r4}, %fd6;
	}
	{
	.reg .b32 %temp; 
	mov.b64 	{%temp, %r5}, %fd54;
	}
	and.b32  	%r6, %r5, 2146435072;
	abs.f64 	%fd7, %fd6;
	{ // callseq 0, 0
	.param .b64 param0;
	st.param.f64 	[param0], %fd7;
	.param .b64 param1;
	st.param.f64 	[param1], 0d3FE0000000000000;
	.param .b64 retval0;
	call.uni (retval0), 
	__internal_accurate_pow, 
	(
	param0, 
	param1
	);
	ld.param.f64 	%fd64, [retval0];
	} // callseq 0
	setp.lt.s32 	%p8, %r4, 0;
	setp.neu.f64 	%p9, %fd6, 0d0000000000000000;
	shr.s32 	%r35, %r5, 31;
	and.b32  	%r36, %r35, 2146435072;
	mov.b32 	%r37, 0;
	mov.b64 	%fd8, {%r37, %r36};
	selp.f64 	%fd66, 0dFFF8000000000000, %fd64, %p8;
	selp.f64 	%fd197, %fd66, %fd8, %p9;
	add.f64 	%fd67, %fd6, 0d3FE0000000000000;
	{
	.reg .b32 %temp; 
	mov.b64 	{%temp, %r38}, %fd67;
	}
	and.b32  	%r39, %r38, 2146435072;
	setp.ne.s32 	%p10, %r39, 2146435072;
	@%p10 bra 	$L__BB0_8;
	setp.num.f64 	%p11, %fd6, %fd6;
	@%p11 bra 	$L__BB0_6;
	mov.f64 	%fd68, 0d3FE0000000000000;
	add.rn.f64 	%fd197, %fd6, %fd68;
	bra.uni 	$L__BB0_8;
$L__BB0_6:
	setp.neu.f64 	%p12, %fd7, 0d7FF0000000000000;
	@%p12 bra 	$L__BB0_8;
	setp.lt.s32 	%p13, %r5, 0;
	setp.neu.f64 	%p14, %fd6, 0d0000000000000000;
	setp.lt.s32 	%p15, %r4, 0;
	setp.eq.s32 	%p16, %r6, 1071644672;
	selp.b32 	%r41, 0, 2146435072, %p13;
	and.b32  	%r42, %r5, 2147483647;
	setp.ne.s32 	%p17, %r42, 1071644672;
	or.b32  	%r43, %r41, -2147483648;
	selp.b32 	%r44, %r43, %r41, %p17;
	selp.b32 	%r45, %r44, %r41, %p16;
	selp.b32 	%r46, %r45, %r41, %p14;
	selp.b32 	%r47, %r46, %r41, %p15;
	mov.b32 	%r48, 0;
	mov.b64 	%fd197, {%r48, %r47};
$L__BB0_8:
	setp.eq.f64 	%p18, %fd6, 0d3FF0000000000000;
	selp.f64 	%fd13, 0d3FF0000000000000, %fd197, %p18;
	mul.f64 	%fd14, %fd1, 0d400921FB54442D18;
	abs.f64 	%fd15, %fd14;
	setp.neu.f64 	%p19, %fd15, 0d7FF0000000000000;
	@%p19 bra 	$L__BB0_10;
	mov.f64 	%fd74, 0d0000000000000000;
	mul.rn.f64 	%fd199, %fd14, %fd74;
	mov.b32 	%r101, 1;
	bra.uni 	$L__BB0_13;
$L__BB0_10:
	mul.f64 	%fd69, %fd14, 0d3FE45F306DC9C883;
	cvt.rni.s32.f64 	%r100, %fd69;
	cvt.rn.f64.s32 	%fd70, %r100;
	fma.rn.f64 	%fd71, %fd70, 0dBFF921FB54442D18, %fd14;
	fma.rn.f64 	%fd72, %fd70, 0dBC91A62633145C00, %fd71;
	fma.rn.f64 	%fd199, %fd70, 0dB97B839A252049C0, %fd72;
	setp.ltu.f64 	%p20, %fd15, 0d41E0000000000000;
	@%p20 bra 	$L__BB0_12;
	{ // callseq 1, 0
	.param .b64 param0;
	st.param.f64 	[param0], %fd14;
	.param .align 16 .b8 retval0[16];
	call.uni (retval0), 
	__internal_trig_reduction_slowpathd, 
	(
	param0
	);
	ld.param.f64 	%fd199, [retval0];
	ld.param.b32 	%r100, [retval0+8];
	} // callseq 1
$L__BB0_12:
	add.s32 	%r101, %r100, 1;
$L__BB0_13:
	shl.b32 	%r51, %r101, 6;
	cvt.u64.u32 	%rd2, %r51;
	and.b64  	%rd3, %rd2, 64;
	mov.u64 	%rd4, __cudart_sin_cos_coeffs;
	add.s64 	%rd5, %rd4, %rd3;
	mul.rn.f64 	%fd75, %fd199, %fd199;
	and.b32  	%r52, %r101, 1;
	setp.eq.b32 	%p21, %r52, 1;
	selp.f64 	%fd76, 0dBDA8FF8320FD8164, 0d3DE5DB65F9785EBA, %p21;
	ld.global.nc.v2.f64 	{%fd77, %fd78}, [%rd5];
	fma.rn.f64 	%fd79, %fd76, %fd75, %fd77;
	fma.rn.f64 	%fd80, %fd79, %fd75, %fd78;
	ld.global.nc.v2.f64 	{%fd81, %fd82}, [%rd5+16];
	fma.rn.f64 	%fd83, %fd80, %fd75, %fd81;
	fma.rn.f64 	%fd84, %fd83, %fd75, %fd82;
	ld.global.nc.v2.f64 	{%fd85, %fd86}, [%rd5+32];
	fma.rn.f64 	%fd87, %fd84, %fd75, %fd85;
	fma.rn.f64 	%fd88, %fd87, %fd75, %fd86;
	fma.rn.f64 	%fd89, %fd88, %fd199, %fd199;
	fma.rn.f64 	%fd90, %fd88, %fd75, 0d3FF0000000000000;
	selp.f64 	%fd91, %fd90, %fd89, %p21;
	and.b32  	%r53, %r101, 2;
	setp.eq.s32 	%p22, %r53, 0;
	mov.f64 	%fd92, 0d0000000000000000;
	sub.f64 	%fd93, %fd92, %fd91;
	selp.f64 	%fd94, %fd91, %fd93, %p22;
	mul.f64 	%fd21, %fd13, %fd94;
	mul.f64 	%fd95, %fd5, 0d407F400000000000;
	add.f64 	%fd96, %fd5, 0dBFF0000000000000;
	mul.f64 	%fd97, %fd95, %fd96;
	add.f64 	%fd98, %fd3, 0dBFE0000000000000;
	mul.f64 	%fd99, %fd98, %fd97;
	mul.f64 	%fd100, %fd4, %fd99;
	add.f64 	%fd101, %fd100, 0d4000000000000000;
	ld.global.f64 	%fd102, [d_denominador2];
	div.rn.f64 	%fd103, %fd101, %fd102;
	mov.f64 	%fd104, 0d4000000000000000;
	sub.f64 	%fd105, %fd104, %fd100;
	div.rn.f64 	%fd106, %fd105, %fd102;
	mul.f64 	%fd22, %fd103, %fd106;
	{
	.reg .b32 %temp; 
	mov.b64 	{%temp, %r12}, %fd22;
	}
	abs.f64 	%fd23, %fd22;
	{ // callseq 2, 0
	.param .b64 param0;
	st.param.f64 	[param0], %fd23;
	.param .b64 param1;
	st.param.f64 	[param1], 0d3FE0000000000000;
	.param .b64 retval0;
	call.uni (retval0), 
	__internal_accurate_pow, 
	(
	param0, 
	param1
	);
	ld.param.f64 	%fd107, [retval0];
	} // callseq 2
	setp.lt.s32 	%p23, %r12, 0;
	setp.neu.f64 	%p24, %fd22, 0d0000000000000000;
	selp.f64 	%fd109, 0dFFF8000000000000, %fd107, %p23;
	selp.f64 	%fd200, %fd109, %fd8, %p24;
	add.f64 	%fd110, %fd22, 0d3FE0000000000000;
	{
	.reg .b32 %temp; 
	mov.b64 	{%temp, %r54}, %fd110;
	}
	and.b32  	%r55, %r54, 2146435072;
	setp.ne.s32 	%p25, %r55, 2146435072;
	@%p25 bra 	$L__BB0_18;
	setp.num.f64 	%p26, %fd22, %fd22;
	@%p26 bra 	$L__BB0_16;
	mov.f64 	%fd111, 0d3FE0000000000000;
	add.rn.f64 	%fd200, %fd22, %fd111;
	bra.uni 	$L__BB0_18;
$L__BB0_16:
	setp.neu.f64 	%p27, %fd23, 0d7FF0000000000000;
	@%p27 bra 	$L__BB0_18;
	setp.neu.f64 	%p28, %fd22, 0d0000000000000000;
	setp.lt.s32 	%p29, %r12, 0;
	setp.lt.s32 	%p30, %r5, 0;
	setp.eq.s32 	%p31, %r6, 1071644672;
	selp.b32 	%r57, 0, 2146435072, %p30;
	and.b32  	%r58, %r5, 2147483647;
	setp.ne.s32 	%p32, %r58, 1071644672;
	or.b32  	%r59, %r57, -2147483648;
	selp.b32 	%r60, %r59, %r57, %p32;
	selp.b32 	%r61, %r60, %r57, %p31;
	selp.b32 	%r62, %r61, %r57, %p28;
	selp.b32 	%r63, %r62, %r57, %p29;
	mov.b32 	%r64, 0;
	mov.b64 	%fd200, {%r64, %r63};
$L__BB0_18:
	setp.eq.f64 	%p33, %fd22, 0d3FF0000000000000;
	selp.f64 	%fd28, 0d3FF0000000000000, %fd200, %p33;
	mul.f64 	%fd29, %fd4, 0d400921FB54442D18;
	abs.f64 	%fd30, %fd29;
	setp.neu.f64 	%p34, %fd30, 0d7FF0000000000000;
	@%p34 bra 	$L__BB0_20;
	mov.f64 	%fd117, 0d0000000000000000;
	mul.rn.f64 	%fd202, %fd29, %fd117;
	mov.b32 	%r103, 1;
	bra.uni 	$L__BB0_23;
$L__BB0_20:
	mul.f64 	%fd112, %fd29, 0d3FE45F306DC9C883;
	cvt.rni.s32.f64 	%r102, %fd112;
	cvt.rn.f64.s32 	%fd113, %r102;
	fma.rn.f64 	%fd114, %fd113, 0dBFF921FB54442D18, %fd29;
	fma.rn.f64 	%fd115, %fd113, 0dBC91A62633145C00, %fd114;
	fma.rn.f64 	%fd202, %fd113, 0dB97B839A252049C0, %fd115;
	setp.ltu.f64 	%p35, %fd30, 0d41E0000000000000;
	@%p35 bra 	$L__BB0_22;
	{ // callseq 3, 0
	.param .b64 param0;
	st.param.f64 	[param0], %fd29;
	.param .align 16 .b8 retval0[16];
	call.uni (retval0), 
	__internal_trig_reduction_slowpathd, 
	(
	param0
	);
	ld.param.f64 	%fd202, [retval0];
	ld.param.b32 	%r102, [retval0+8];
	} // callseq 3
$L__BB0_22:
	add.s32 	%r103, %r102, 1;
$L__BB0_23:
	shl.b32 	%r67, %r103, 6;
	cvt.u64.u32 	%rd6, %r67;
	and.b64  	%rd7, %rd6, 64;
	add.s64 	%rd9, %rd4, %rd7;
	mul.rn.f64 	%fd118, %fd202, %fd202;
	and.b32  	%r68, %r103, 1;
	setp.eq.b32 	%p36, %r68, 1;
	selp.f64 	%fd119, 0dBDA8FF8320FD8164, 0d3DE5DB65F9785EBA, %p36;
	ld.global.nc.v2.f64 	{%fd120, %fd121}, [%rd9];
	fma.rn.f64 	%fd122, %fd119, %fd118, %fd120;
	fma.rn.f64 	%fd123, %fd122, %fd118, %fd121;
	ld.global.nc.v2.f64 	{%fd124, %fd125}, [%rd9+16];
	fma.rn.f64 	%fd126, %fd123, %fd118, %fd124;
	fma.rn.f64 	%fd127, %fd126, %fd118, %fd125;
	ld.global.nc.v2.f64 	{%fd128, %fd129}, [%rd9+32];
	fma.rn.f64 	%fd130, %fd127, %fd118, %fd128;
	fma.rn.f64 	%fd131, %fd130, %fd118, %fd129;
	fma.rn.f64 	%fd132, %fd131, %fd202, %fd202;
	fma.rn.f64 	%fd133, %fd131, %fd118, 0d3FF0000000000000;
	selp.f64 	%fd134, %fd133, %fd132, %p36;
	and.b32  	%r69, %r103, 2;
	setp.eq.s32 	%p37, %r69, 0;
	mov.f64 	%fd135, 0d0000000000000000;
	sub.f64 	%fd136, %fd135, %fd134;
	selp.f64 	%fd137, %fd134, %fd136, %p37;
	fma.rn.f64 	%fd138, %fd28, %fd137, %fd21;
	add.f64 	%fd36, %fd138, %fd138;
	{
	.reg .b32 %temp; 
	mov.b64 	{%temp, %r18}, %fd36;
	}
	mov.f64 	%fd139, 0d4000000000000000;
	{
	.reg .b32 %temp; 
	mov.b64 	{%temp, %r70}, %fd139;
	}
	and.b32  	%r20, %r70, 2146435072;
	setp.eq.s32 	%p38, %r20, 1062207488;
	abs.f64 	%fd37, %fd36;
	{ // callseq 4, 0
	.param .b64 param0;
	st.param.f64 	[param0], %fd37;
	.param .b64 param1;
	st.param.f64 	[param1], 0d4000000000000000;
	.param .b64 retval0;
	call.uni (retval0), 
	__internal_accurate_pow, 
	(
	param0, 
	param1
	);
	ld.param.f64 	%fd140, [retval0];
	} // callseq 4
	setp.lt.s32 	%p39, %r18, 0;
	neg.f64 	%fd142, %fd140;
	selp.f64 	%fd143, %fd142, %fd140, %p38;
	selp.f64 	%fd204, %fd143, %fd140, %p39;
	setp.neu.f64 	%p40, %fd36, 0d0000000000000000;
	@%p40 bra 	$L__BB0_25;
	setp.eq.s32 	%p41, %r20, 1062207488;
	selp.b32 	%r71, %r18, 0, %p41;
	setp.lt.s32 	%p42, %r70, 0;
	or.b32  	%r72, %r71, 2146435072;
	selp.b32 	%r73, %r72, %r71, %p42;
	mov.b32 	%r74, 0;
	mov.b64 	%fd204, {%r74, %r73};
$L__BB0_25:
	add.f64 	%fd144, %fd36, 0d4000000000000000;
	{
	.reg .b32 %temp; 
	mov.b64 	{%temp, %r75}, %fd144;
	}
	and.b32  	%r76, %r75, 2146435072;
	setp.ne.s32 	%p43, %r76, 2146435072;
	@%p43 bra 	$L__BB0_30;
	setp.num.f64 	%p44, %fd36, %fd36;
	@%p44 bra 	$L__BB0_28;
	mov.f64 	%fd145, 0d4000000000000000;
	add.rn.f64 	%fd204, %fd36, %fd145;
	bra.uni 	$L__BB0_30;
$L__BB0_28:
	setp.neu.f64 	%p45, %fd37, 0d7FF0000000000000;
	@%p45 bra 	$L__BB0_30;
	setp.lt.s32 	%p46, %r18, 0;
	setp.eq.s32 	%p47, %r20, 1062207488;
	setp.lt.s32 	%p48, %r70, 0;
	selp.b32 	%r78, 0, 2146435072, %p48;
	and.b32  	%r79, %r70, 2147483647;
	setp.ne.s32 	%p49, %r79, 1071644672;
	or.b32  	%r80, %r78, -2147483648;
	selp.b32 	%r81, %r80, %r78, %p49;
	selp.b32 	%r82, %r81, %r78, %p47;
	selp.b32 	%r83, %r82, %r78, %p46;
	mov.b32 	%r84, 0;
	mov.b64 	%fd204, {%r84, %r83};
$L__BB0_30:
	setp.eq.f64 	%p50, %fd36, 0d3FF0000000000000;
	mov.f64 	%fd146, 0d3FF0000000000000;
	sub.f64 	%fd147, %fd146, %fd204;
	selp.f64 	%fd44, 0d0000000000000000, %fd147, %p50;
	{
	.reg .b32 %temp; 
	mov.b64 	{%temp, %r21}, %fd44;
	}
	abs.f64 	%fd45, %fd44;
	{ // callseq 5, 0
	.param .b64 param0;
	st.param.f64 	[param0], %fd45;
	.param .b64 param1;
	st.param.f64 	[param1], 0d3FE0000000000000;
	.param .b64 retval0;
	call.uni (retval0), 
	__internal_accurate_pow, 
	(
	param0, 
	param1
	);
	ld.param.f64 	%fd148, [retval0];
	} // callseq 5
	setp.lt.s32 	%p51, %r21, 0;
	setp.neu.f64 	%p52, %fd44, 0d0000000000000000;
	selp.f64 	%fd150, 0dFFF8000000000000, %fd148, %p51;
	selp.f64 	%fd205, %fd150, %fd8, %p52;
	add.f64 	%fd151, %fd44, 0d3FE0000000000000;
	{
	.reg .b32 %temp; 
	mov.b64 	{%temp, %r85}, %fd151;
	}
	and.b32  	%r86, %r85, 2146435072;
	setp.ne.s32 	%p53, %r86, 2146435072;
	@%p53 bra 	$L__BB0_35;
	setp.num.f64 	%p54, %fd44, %fd44;
	@%p54 bra 	$L__BB0_33;
	mov.f64 	%fd152, 0d3FE0000000000000;
	add.rn.f64 	%fd205, %fd44, %fd152;
	bra.uni 	$L__BB0_35;
$L__BB0_33:
	setp.neu.f64 	%p55, %fd45, 0d7FF0000000000000;
	@%p55 bra 	$L__BB0_35;
	setp.neu.f64 	%p56, %fd44, 0d0000000000000000;
	setp.lt.s32 	%p57, %r21, 0;
	setp.lt.s32 	%p58, %r5, 0;
	setp.eq.s32 	%p59, %r6, 1071644672;
	selp.b32 	%r88, 0, 2146435072, %p58;
	and.b32  	%r89, %r5, 2147483647;
	setp.ne.s32 	%p60, %r89, 1071644672;
	or.b32  	%r90, %r88, -2147483648;
	selp.b32 	%r91, %r90, %r88, %p60;
	selp.b32 	%r92, %r91, %r88, %p59;
	selp.b32 	%r93, %r92, %r88, %p56;
	selp.b32 	%r94, %r93, %r88, %p57;
	mov.b32 	%r95, 0;
	mov.b64 	%fd205, {%r95, %r94};
$L__BB0_35:
	ld.param.u64 	%rd17, [_Z9vermelhosPd_param_0];
	cvta.to.global.u64 	%rd10, %rd17;
	setp.eq.f64 	%p61, %fd44, 0d3FF0000000000000;
	add.f64 	%fd153, %fd205, 0d3FF0000000000000;
	mov.f64 	%fd154, 0d4000000000000000;
	div.rn.f64 	%fd155, %fd154, %fd153;
	selp.f64 	%fd156, 0d3FF0000000000000, %fd155, %p61;
	mov.f64 	%fd157, 0d3FF0000000000000;
	sub.f64 	%fd158, %fd157, %fd156;
	mul.lo.s32 	%r96, %r3, %r25;
	add.s32 	%r97, %r96, %r2;
	mul.wide.s32 	%rd11, %r97, 8;
	add.s64 	%rd12, %rd10, %rd11;
	ld.global.f64 	%fd159, [%rd12];
	mul.f64 	%fd160, %fd159, %fd158;
	st.global.f64 	[%rd12], %fd160;
	ld.global.f64 	%fd161, [d_h1];
	mul.f64 	%fd162, %fd161, %fd2;
	ld.global.f64 	%fd163, [d_h2];
	mul.f64 	%fd164, %fd163, %fd2;
	mul.f64 	%fd165, %fd162, 0d407F400000000000;
	sub.f64 	%fd166, %fd157, %fd162;
	mul.f64 	%fd167, %fd165, %fd166;
	mov.f64 	%fd168, 0d3FE0000000000000;
	sub.f64 	%fd169, %fd168, %fd164;
	mul.f64 	%fd170, %fd167, %fd169;
	mul.f64 	%fd171, %fd161, %fd170;
	add.f64 	%fd172, %fd171, 0d4000000000000000;
	ld.global.f64 	%fd173, [d_denominador1];
	div.rn.f64 	%fd174, %fd172, %fd173;
	sub.s32 	%r98, %r96, %r3;
	add.s32 	%r99, %r98, %r2;
	mul.wide.s32 	%rd13, %r99, 8;
	add.s64 	%rd14, %rd10, %rd13;
	ld.global.f64 	%fd175, [%rd14];
	fma.rn.f64 	%fd176, %fd175, %fd174, 0d0000000000000000;
	sub.f64 	%fd177, %fd154, %fd171;
	div.rn.f64 	%fd178, %fd177, %fd173;
	mul.wide.s32 	%rd15, %r3, 8;
	add.s64 	%rd16, %rd12, %rd15;
	ld.global.f64 	%fd179, [%rd16];
	fma.rn.f64 	%fd180, %fd179, %fd178, %fd176;
	mul.f64 	%fd181, %fd164, 0d407F400000000000;
	add.f64 	%fd182, %fd164, 0dBFF0000000000000;
	mul.f64 	%fd183, %fd181, %fd182;
	add.f64 	%fd184, %fd162, 0dBFE0000000000000;
	mul.f64 	%fd185, %fd183, %fd184;
	mul.f64 	%fd186, %fd163, %fd185;
	add.f64 	%fd187, %fd186, 0d4000000000000000;
	ld.global.f64 	%fd188, [d_denominador2];
	div.rn.f64 	%fd189, %fd187, %fd188;
	ld.global.f64 	%fd190, [%rd12+-8];
	fma.rn.f64 	%fd191, %fd190, %fd189, %fd180;
	sub.f64 	%fd192, %fd154, %fd186;
	div.rn.f64 	%fd193, %fd192, %fd188;
	ld.global.f64 	%fd194, [%rd12+8];
	fma.rn.f64 	%fd195, %fd194, %fd193, %fd191;
	fma.rn.f64 	%fd196, %fd156, %fd195, %fd160;
	st.global.f64 	[%rd12], %fd196;
$L__BB0_36:
	ret;

}
	// .globl	_Z5azuisPd
.visible .entry _Z5azuisPd(
	.param .u64 .ptr .align 1 _Z5azuisPd_param_0
)
{
	.reg .pred 	%p<62>;
	.reg .b32 	%r<104>;
	.reg .b64 	%rd<18>;
	.reg .b64 	%fd<206>;

	mov.u32 	%r22, %ctaid.x;
	mov.u32 	%r23, %ntid.x;
	mov.u32 	%r24, %tid.x;
	mad.lo.s32 	%r25, %r22, %r23, %r24;
	mov.u32 	%r26, %ctaid.y;
	mov.u32 	%r27, %ntid.y;
	mov.u32 	%r28, %tid.y;
	mad.lo.s32 	%r2, %r26, %r27, %r28;
	setp.eq.s32 	%p1, %r25, 0;
	ld.global.u32 	%r29, [d_dimensaoX];
	add.s32 	%r31, %r29, -1;
	setp.ge.s32 	%p2, %r25, %r31;
	setp.eq.s32 	%p3, %r2, 0;
	or.pred  	%p4, %p1, %p3;
	or.pred  	%p5, %p4, %p2;
	@%p5 bra 	$L__BB1_36;
	ld.global.u32 	%r3, [d_dimensaoY];
	add.s32 	%r32, %r3, -1;
	setp.ge.s32 	%p6, %r2, %r32;
	@%p6 bra 	$L__BB1_36;
	add.s32 	%r33, %r25, %r2;
	and.b32  	%r34, %r33, -2147483647;
	setp.ne.s32 	%p7, %r34, 1;
	@%p7 bra 	$L__BB1_36;
	ld.global.f64 	%fd1, [d_h1];
	cvt.rn.f64.s32 	%fd2, %r25;
	mul.f64 	%fd3, %fd1, %fd2;
	ld.global.f64 	%fd4, [d_h2];
	mul.f64 	%fd5, %fd4, %fd2;
	mul.f64 	%fd50, %fd3, 0d407F400000000000;
	mov.f64 	%fd51, 0d3FF0000000000000;
	sub.f64 	%fd52, %fd51, %fd3;
	mul.f64 	%fd53, %fd50, %fd52;
	mov.f64 	%fd54, 0d3FE0000000000000;
	sub.f64 	%fd55, %fd54, %fd5;
	mul.f64 	%fd56, %fd53, %fd55;
	mul.f64 	%fd57, %fd1, %fd56;
	mov.f64 	%fd58, 0d4000000000000000;
	sub.f64 	%fd59, %fd58, %fd57;
	ld.global.f64 	%fd60, [d_denominador1];
	div.rn.f64 	%fd61, %fd59, %fd60;
	add.f64 	%fd62, %fd57, 0d4000000000000000;
	div.rn.f64 	%fd63, %fd62, %fd60;
	mul.f64 	%fd6, %fd61, %fd63;
	{
	.reg .b32 %temp; 
	mov.b64 	{%temp, %r4}, %fd6;
	}
	{
	.reg .b32 %temp; 
	mov.b64 	{%temp, %r5}, %fd54;
	}
	and.b32  	%r6, %r5, 2146435072;
	abs.f64 	%fd7, %fd6;
	{ // callseq 6, 0
	.param .b64 param0;
	st.param.f64 	[param0], %fd7;
	.param .b64 param1;
	st.param.f64 	[param1], 0d3FE0000000000000;
	.param .b64 retval0;
	call.uni (retval0), 
	__internal_accurate_pow, 
	(
	param0, 
	param1
	);
	ld.param.f64 	%fd64, [retval0];
	} // callseq 6
	setp.lt.s32 	%p8, %r4, 0;
	setp.neu.f64 	%p9, %fd6, 0d0000000000000000;
	shr.s32 	%r35, %r5, 31;
	and.b32  	%r36, %r35, 2146435072;
	mov.b32 	%r37, 0;
	mov.b64 	%fd8, {%r37, %r36};
	selp.f64 	%fd66, 0dFFF8000000000000, %fd64, %p8;
	selp.f64 	%fd197, %fd66, %fd8, %p9;
	add.f64 	%fd67, %fd6, 0d3FE0000000000000;
	{
	.reg .b32 %temp; 
	mov.b64 	{%temp, %r38}, %fd67;
	}
	and.b32  	%r39, %r38, 2146435072;
	setp.ne.s32 	%p10, %r39, 2146435072;
	@%p10 bra 	$L__BB1_8;
	setp.num.f64 	%p11, %fd6, %fd6;
	@%p11 bra 	$L__BB1_6;
	mov.f64 	%fd68, 0d3FE0000000000000;
	add.rn.f64 	%fd197, %fd6, %fd68;
	bra.uni 	$L__BB1_8;
$L__BB1_6:
	setp.neu.f64 	%p12, %fd7, 0d7FF0000000000000;
	@%p12 bra 	$L__BB1_8;
	setp.lt.s32 	%p13, %r5, 0;
	setp.neu.f64 	%p14, %fd6, 0d0000000000000000;
	setp.lt.s32 	%p15, %r4, 0;
	setp.eq.s32 	%p16, %r6, 1071644672;
	selp.b32 	%r41, 0, 2146435072, %p13;
	and.b32  	%r42, %r5, 2147483647;
	setp.ne.s32 	%p17, %r42, 1071644672;
	or.b32  	%r43, %r41, -2147483648;
	selp.b32 	%r44, %r43, %r41, %p17;
	selp.b32 	%r45, %r44, %r41, %p16;
	selp.b32 	%r46, %r45, %r41, %p14;
	selp.b32 	%r47, %r46, %r41, %p15;
	mov.b32 	%r48, 0;
	mov.b64 	%fd197, {%r48, %r47};
$L__BB1_8:
	setp.eq.f64 	%p18, %fd6, 0d3FF0000000000000;
	selp.f64 	%fd13, 0d3FF0000000000000, %fd197, %p18;
	mul.f64 	%fd14, %fd1, 0d400921FB54442D18;
	abs.f64 	%fd15, %fd14;
	setp.neu.f64 	%p19, %fd15, 0d7FF0000000000000;
	@%p19 bra 	$L__BB1_10;
	mov.f64 	%fd74, 0d0000000000000000;
	mul.rn.f64 	%fd199, %fd14, %fd74;
	mov.b32 	%r101, 1;
	bra.uni 	$L__BB1_13;
$L__BB1_10:
	mul.f64 	%fd69, %fd14, 0d3FE45F306DC9C883;
	cvt.rni.s32.f64 	%r100, %fd69;
	cvt.rn.f64.s32 	%fd70, %r100;
	fma.rn.f64 	%fd71, %fd70, 0dBFF921FB54442D18, %fd14;
	fma.rn.f64 	%fd72, %fd70, 0dBC91A62633145C00, %fd71;
	fma.rn.f64 	%fd199, %fd70, 0dB97B839A252049C0, %fd72;
	setp.ltu.f64 	%p20, %fd15, 0d41E0000000000000;
	@%p20 bra 	$L__BB1_12;
	{ // callseq 7, 0
	.param .b64 param0;
	st.param.f64 	[param0], %fd14;
	.param .align 16 .b8 retval0[16];
	call.uni (retval0), 
	__internal_trig_reduction_slowpathd, 
	(
	param0
	);
	ld.param.f64 	%fd199, [retval0];
	ld.param.b32 	%r100, [retval0+8];
	} // callseq 7
$L__BB1_12:
	add.s32 	%r101, %r100, 1;
$L__BB1_13:
	shl.b32 	%r51, %r101, 6;
	cvt.u64.u32 	%rd2, %r51;
	and.b64  	%rd3, %rd2, 64;
	mov.u64 	%rd4, __cudart_sin_cos_coeffs;
	add.s64 	%rd5, %rd4, %rd3;
	mul.rn.f64 	%fd75, %fd199, %fd199;
	and.b32  	%r52, %r101, 1;
	setp.eq.b32 	%p21, %r52, 1;
	selp.f64 	%fd76, 0dBDA8FF8320FD8164, 0d3DE5DB65F9785EBA, %p21;
	ld.global.nc.v2.f64 	{%fd77, %fd78}, [%rd5];
	fma.rn.f64 	%fd79, %fd76, %fd75, %fd77;
	fma.rn.f64 	%fd80, %fd79, %fd75, %fd78;
	ld.global.nc.v2.f64 	{%fd81, %fd82}, [%rd5+16];
	fma.rn.f64 	%fd83, %fd80, %fd75, %fd81;
	fma.rn.f64 	%fd84, %fd83, %fd75, %fd82;
	ld.global.nc.v2.f64 	{%fd85, %fd86}, [%rd5+32];
	fma.rn.f64 	%fd87, %fd84, %fd75, %fd85;
	fma.rn.f64 	%fd88, %fd87, %fd75, %fd86;
	fma.rn.f64 	%fd89, %fd88, %fd199, %fd199;
	fma.rn.f64 	%fd90, %fd88, %fd75, 0d3FF0000000000000;
	selp.f64 	%fd91, %fd90, %fd89, %p21;
	and.b32  	%r53, %r101, 2;
	setp.eq.s32 	%p22, %r53, 0;
	mov.f64 	%fd92, 0d0000000000000000;
	sub.f64 	%fd93, %fd92, %fd91;
	selp.f64 	%fd94, %fd91, %fd93, %p22;
	mul.f64 	%fd21, %fd13, %fd94;
	mul.f64 	%fd95, %fd5, 0d407F400000000000;
	add.f64 	%fd96, %fd5, 0dBFF0000000000000;
	mul.f64 	%fd97, %fd95, %fd96;
	add.f64 	%fd98, %fd3, 0dBFE0000000000000;
	mul.f64 	%fd99, %fd98, %fd97;
	mul.f64 	%fd100, %fd4, %fd99;
	add.f64 	%fd101, %fd100, 0d4000000000000000;
	ld.global.f64 	%fd102, [d_denominador2];
	div.rn.f64 	%fd103, %fd101, %fd102;
	mov.f64 	%fd104, 0d4000000000000000;
	sub.f64 	%fd105, %fd104, %fd100;
	div.rn.f64 	%fd106, %fd105, %fd102;
	mul.f64 	%fd22, %fd103, %fd106;
	{
	.reg .b32 %temp; 
	mov.b64 	{%temp, %r12}, %fd22;
	}
	abs.f64 	%fd23, %fd22;
	{ // callseq 8, 0
	.param .b64 param0;
	st.param.f64 	[param0], %fd23;
	.param .b64 param1;
	st.param.f64 	[param1], 0d3FE0000000000000;
	.param .b64 retval0;
	call.uni (retval0), 
	__internal_accurate_pow, 
	(
	param0, 
	param1
	);
	ld.param.f64 	%fd107, [retval0];
	} // callseq 8
	setp.lt.s32 	%p23, %r12, 0;
	setp.neu.f64 	%p24, %fd22, 0d0000000000000000;
	selp.f64 	%fd109, 0dFFF8000000000000, %fd107, %p23;
	selp.f64 	%fd200, %fd109, %fd8, %p24;
	add.f64 	%fd110, %fd22, 0d3FE0000000000000;
	{
	.reg .b32 %temp; 
	mov.b64 	{%temp, %r54}, %fd110;
	}
	and.b32  	%r55, %r54, 2146435072;
	setp.ne.s32 	%p25, %r55, 2146435072;
	@%p25 bra 	$L__BB1_18;
	setp.num.f64 	%p26, %fd22, %fd22;
	@%p26 bra 	$L__BB1_16;
	mov.f64 	%fd111, 0d3FE0000000000000;
	add.rn.f64 	%fd200, %fd22, %fd111;
	bra.uni 	$L__BB1_18;
$L__BB1_16:
	setp.neu.f64 	%p27, %fd23, 0d7FF0000000000000;
	@%p27 bra 	$L__BB1_18;
	setp.neu.f64 	%p28, %fd22, 0d0000000000000000;
	setp.lt.s32 	%p29, %r12, 0;
	setp.lt.s32 	%p30, %r5, 0;
	setp.eq.s32 	%p31, %r6, 1071644672;
	selp.b32 	%r57, 0, 2146435072, %p30;
	and.b32  	%r58, %r5, 2147483647;
	setp.ne.s32 	%p32, %r58, 1071644672;
	or.b32  	%r59, %r57, -2147483648;
	selp.b32 	%r60, %r59, %r57, %p32;
	selp.b32 	%r61, %r60, %r57, %p31;
	selp.b32 	%r62, %r61, %r57, %p28;
	selp.b32 	%r63, %r62, %r57, %p29;
	mov.b32 	%r64, 0;
	mov.b64 	%fd200, {%r64, %r63};
$L__BB1_18:
	setp.eq.f64 	%p33, %fd22, 0d3FF0000000000000;
	selp.f64 	%fd28, 0d3FF0000000000000, %fd200, %p33;
	mul.f64 	%fd29, %fd4, 0d400921FB54442D18;
	abs.f64 	%fd30, %fd29;
	setp.neu.f64 	%p34, %fd30, 0d7FF0000000000000;
	@%p34 bra 	$L__BB1_20;
	mov.f64 	%fd117, 0d0000000000000000;
	mul.rn.f64 	%fd202, %fd29, %fd117;
	mov.b32 	%r103, 1;
	bra.uni 	$L__BB1_23;
$L__BB1_20:
	mul.f64 	%fd112, %fd29, 0d3FE45F306DC9C883;
	cvt.rni.s32.f64 	%r102, %fd112;
	cvt.rn.f64.s32 	%fd113, %r102;
	fma.rn.f64 	%fd114, %fd113, 0dBFF921FB54442D18, %fd29;
	fma.rn.f64 	%fd115, %fd113, 0dBC91A62633145C00, %fd114;
	fma.rn.f64 	%fd202, %fd113, 0dB97B839A252049C0, %fd115;
	setp.ltu.f64 	%p35, %fd30, 0d41E0000000000000;
	@%p35 bra 	$L__BB1_22;
	{ // callseq 9, 0
	.param .b64 param0;
	st.param.f64 	[param0], %fd29;
	.param .align 16 .b8 retval0[16];
	call.uni (retval0), 
	__internal_trig_reduction_slowpathd, 
	(
	param0
	);
	ld.param.f64 	%fd202, [retval0];
	ld.param.b32 	%r102, [retval0+8];
	} // callseq 9
$L__BB1_22:
	add.s32 	%r103, %r102, 1;
$L__BB1_23:
	shl.b32 	%r67, %r103, 6;
	cvt.u64.u32 	%rd6, %r67;
	and.b64  	%rd7, %rd6, 64;
	add.s64 	%rd9, %rd4, %rd7;
	mul.rn.f64 	%fd118, %fd202, %fd202;
	and.b32  	%r68, %r103, 1;
	setp.eq.b32 	%p36, %r68, 1;
	selp.f64 	%fd119, 0dBDA8FF8320FD8164, 0d3DE5DB65F9785EBA, %p36;
	ld.global.nc.v2.f64 	{%fd120, %fd121}, [%rd9];
	fma.rn.f64 	%fd122, %fd119, %fd118, %fd120;
	fma.rn.f64 	%fd123, %fd122, %fd118, %fd121;
	ld.global.nc.v2.f64 	{%fd124, %fd125}, [%rd9+16];
	fma.rn.f64 	%fd126, %fd123, %fd118, %fd124;
	fma.rn.f64 	%fd127, %fd126, %fd118, %fd125;
	ld.global.nc.v2.f64 	{%fd128, %fd129}, [%rd9+32];
	fma.rn.f64 	%fd130, %fd127, %fd118, %fd128;
	fma.rn.f64 	%fd131, %fd130, %fd118, %fd129;
	fma.rn.f64 	%fd132, %fd131, %fd202, %fd202;
	fma.rn.f64 	%fd133, %fd131, %fd118, 0d3FF0000000000000;
	selp.f64 	%fd134, %fd133, %fd132, %p36;
	and.b32  	%r69, %r103, 2;
	setp.eq.s32 	%p37, %r69, 0;
	mov.f64 	%fd135, 0d0000000000000000;
	sub.f64 	%fd136, %fd135, %fd134;
	selp.f64 	%fd137, %fd134, %fd136, %p37;
	fma.rn.f64 	%fd138, %fd28, %fd137, %fd21;
	add.f64 	%fd36, %fd138, %fd138;
	{
	.reg .b32 %temp; 
	mov.b64 	{%temp, %r18}, %fd36;
	}
	mov.f64 	%fd139, 0d4000000000000000;
	{
	.reg .b32 %temp; 
	mov.b64 	{%temp, %r70}, %fd139;
	}
	and.b32  	%r20, %r70, 2146435072;
	setp.eq.s32 	%p38, %r20, 1062207488;
	abs.f64 	%fd37, %fd36;
	{ // callseq 10, 0
	.param .b64 param0;
	st.param.f64 	[param0], %fd37;
	.param .b64 param1;
	st.param.f64 	[param1], 0d4000000000000000;
	.param .b64 retval0;
	call.uni (retval0), 
	__internal_accurate_pow, 
	(
	param0, 
	param1
	);
	ld.param.f64 	%fd140, [retval0];
	} // callseq 10
	setp.lt.s32 	%p39, %r18, 0;
	neg.f64 	%fd142, %fd140;
	selp.f64 	%fd143, %fd142, %fd140, %p38;
	selp.f64 	%fd204, %fd143, %fd140, %p39;
	setp.neu.f64 	%p40, %fd36, 0d0000000000000000;
	@%p40 bra 	$L__BB1_25;
	setp.eq.s32 	%p41, %r20, 1062207488;
	selp.b32 	%r71, %r18, 0, %p41;
	setp.lt.s32 	%p42, %r70, 0;
	or.b32  	%r72, %r71, 2146435072;
	selp.b32 	%r73, %r72, %r71, %p42;
	mov.b32 	%r74, 0;
	mov.b64 	%fd204, {%r74, %r73};
$L__BB1_25:
	add.f64 	%fd144, %fd36, 0d4000000000000000;
	{
	.reg .b32 %temp; 
	mov.b64 	{%temp, %r75}, %fd144;
	}
	and.b32  	%r76, %r75, 2146435072;
	setp.ne.s32 	%p43, %r76, 2146435072;
	@%p43 bra 	$L__BB1_30;
	setp.num.f64 	%p44, %fd36, %fd36;
	@%p44 bra 	$L__BB1_28;
	mov.f64 	%fd145, 0d4000000000000000;
	add.rn.f64 	%fd204, %fd36, %fd145;
	bra.uni 	$L__BB1_30;
$L__BB1_28:
	setp.neu.f64 	%p45, %fd37, 0d7FF0000000000000;
	@%p45 bra 	$L__BB1_30;
	setp.lt.s32 	%p46, %r18, 0;
	setp.eq.s32 	%p47, %r20, 1062207488;
	setp.lt.s32 	%p48, %r70, 0;
	selp.b32 	%r78, 0, 2146435072, %p48;
	and.b32  	%r79, %r70, 2147483647;
	setp.ne.s32 	%p49, %r79, 1071644672;
	or.b32  	%r80, %r78, -2147483648;
	selp.b32 	%r81, %r80, %r78, %p49;
	selp.b32 	%r82, %r81, %r78, %p47;
	selp.b32 	%r83, %r82, %r78, %p46;
	mov.b32 	%r84, 0;
	mov.b64 	%fd204, {%r84, %r83};
$L__BB1_30:
	setp.eq.f64 	%p50, %fd36, 0d3FF0000000000000;
	mov.f64 	%fd146, 0d3FF0000000000000;
	sub.f64 	%fd147, %fd146, %fd204;
	selp.f64 	%fd44, 0d0000000000000000, %fd147, %p50;
	{
	.reg .b32 %temp; 
	mov.b64 	{%temp, %r21}, %fd44;
	}
	abs.f64 	%fd45, %fd44;
	{ // callseq 11, 0
	.param .b64 param0;
	st.param.f64 	[param0], %fd45;
	.param .b64 param1;
	st.param.f64 	[param1], 0d3FE0000000000000;
	.param .b64 retval0;
	call.uni (retval0), 
	__internal_accurate_pow, 
	(
	param0, 
	param1
	);
	ld.param.f64 	%fd148, [retval0];
	} // callseq 11
	setp.lt.s32 	%p51, %r21, 0;
	setp.neu.f64 	%p52, %fd44, 0d0000000000000000;
	selp.f64 	%fd150, 0dFFF8000000000000, %fd148, %p51;
	selp.f64 	%fd205, %fd150, %fd8, %p52;
	add.f64 	%fd151, %fd44, 0d3FE0000000000000;
	{
	.reg .b32 %temp; 
	mov.b64 	{%temp, %r85}, %fd151;
	}
	and.b32  	%r86, %r85, 2146435072;
	setp.ne.s32 	%p53, %r86, 2146435072;
	@%p53 bra 	$L__BB1_35;
	setp.num.f64 	%p54, %fd44, %fd44;
	@%p54 bra 	$L__BB1_33;
	mov.f64 	%fd152, 0d3FE0000000000000;
	add.rn.f64 	%fd205, %fd44, %fd152;
	bra.uni 	$L__BB1_35;
$L__BB1_33:
	setp.neu.f64 	%p55, %fd45, 0d7FF0000000000000;
	@%p55 bra 	$L__BB1_35;
	setp.neu.f64 	%p56, %fd44, 0d0000000000000000;
	setp.lt.s32 	%p57, %r21, 0;
	setp.lt.s32 	%p58, %r5, 0;
	setp.eq.s32 	%p59, %r6, 1071644672;
	selp.b32 	%r88, 0, 2146435072, %p58;
	and.b32  	%r89, %r5, 2147483647;
	setp.ne.s32 	%p60, %r89, 1071644672;
	or.b32  	%r90, %r88, -2147483648;
	selp.b32 	%r91, %r90, %r88, %p60;
	selp.b32 	%r92, %r91, %r88, %p59;
	selp.b32 	%r93, %r92, %r88, %p56;
	selp.b32 	%r94, %r93, %r88, %p57;
	mov.b32 	%r95, 0;
	mov.b64 	%fd205, {%r95, %r94};
$L__BB1_35:
	ld.param.u64 	%rd17, [_Z5azuisPd_param_0];
	cvta.to.global.u64 	%rd10, %rd17;
	setp.eq.f64 	%p61, %fd44, 0d3FF0000000000000;
	add.f64 	%fd153, %fd205, 0d3FF0000000000000;
	mov.f64 	%fd154, 0d4000000000000000;
	div.rn.f64 	%fd155, %fd154, %fd153;
	selp.f64 	%fd156, 0d3FF0000000000000, %fd155, %p61;
	mov.f64 	%fd157, 0d3FF0000000000000;
	sub.f64 	%fd158, %fd157, %fd156;
	mul.lo.s32 	%r96, %r3, %r25;
	add.s32 	%r97, %r96, %r2;
	mul.wide.s32 	%rd11, %r97, 8;
	add.s64 	%rd12, %rd10, %rd11;
	ld.global.f64 	%fd159, [%rd12];
	mul.f64 	%fd160, %fd159, %fd158;
	st.global.f64 	[%rd12], %fd160;
	ld.global.f64 	%fd161, [d_h1];
	mul.f64 	%fd162, %fd161, %fd2;
	ld.global.f64 	%fd163, [d_h2];
	mul.f64 	%fd164, %fd163, %fd2;
	mul.f64 	%fd165, %fd162, 0d407F400000000000;
	sub.f64 	%fd166, %fd157, %fd162;
	mul.f64 	%fd167, %fd165, %fd166;
	mov.f64 	%fd168, 0d3FE0000000000000;
	sub.f64 	%fd169, %fd168, %fd164;
	mul.f64 	%fd170, %fd167, %fd169;
	mul.f64 	%fd171, %fd161, %fd170;
	add.f64 	%fd172, %fd171, 0d4000000000000000;
	ld.global.f64 	%fd173, [d_denominador1];
	div.rn.f64 	%fd174, %fd172, %fd173;
	sub.s32 	%r98, %r96, %r3;
	add.s32 	%r99, %r98, %r2;
	mul.wide.s32 	%rd13, %r99, 8;
	add.s64 	%rd14, %rd10, %rd13;
	ld.global.f64 	%fd175, [%rd14];
	fma.rn.f64 	%fd176, %fd175, %fd174, 0d0000000000000000;
	sub.f64 	%fd177, %fd154, %fd171;
	div.rn.f64 	%fd178, %fd177, %fd173;
	mul.wide.s32 	%rd15, %r3, 8;
	add.s64 	%rd16, %rd12, %rd15;
	ld.global.f64 	%fd179, [%rd16];
	fma.rn.f64 	%fd180, %fd179, %fd178, %fd176;
	mul.f64 	%fd181, %fd164, 0d407F400000000000;
	add.f64 	%fd182, %fd164, 0dBFF0000000000000;
	mul.f64 	%fd183, %fd181, %fd182;
	add.f64 	%fd184, %fd162, 0dBFE0000000000000;
	mul.f64 	%fd185, %fd183, %fd184;
	mul.f64 	%fd186, %fd163, %fd185;
	add.f64 	%fd187, %fd186, 0d4000000000000000;
	ld.global.f64 	%fd188, [d_denominador2];
	div.rn.f64 	%fd189, %fd187, %fd188;
	ld.global.f64 	%fd190, [%rd12+-8];
	fma.rn.f64 	%fd191, %fd190, %fd189, %fd180;
	sub.f64 	%fd192, %fd154, %fd186;
	div.rn.f64 	%fd193, %fd192, %fd188;
	ld.global.f64 	%fd194, [%rd12+8];
	fma.rn.f64 	%fd195, %fd194, %fd193, %fd191;
	fma.rn.f64 	%fd196, %fd156, %fd195, %fd160;
	st.global.f64 	[%rd12], %fd196;
$L__BB1_36:
	ret;

}
.func  (.param .align 16 .b8 func_retval0[16]) __internal_trig_reduction_slowpathd(
	.param .b64 __internal_trig_reduction_slowpathd_param_0
)
{
	.local .align 8 .b8 	__local_depot2[40];
	.reg .b64 	%SP;
	.reg .b64 	%SPL;
	.reg .pred 	%p<10>;
	.reg .b32 	%r<47>;
	.reg .b64 	%rd<74>;
	.reg .b64 	%fd<5>;

	mov.u64 	%SPL, __local_depot2;
	ld.param.f64 	%fd4, [__internal_trig_reduction_slowpathd_param_0];
	add.u64 	%rd1, %SPL, 0;
	{
	.reg .b32 %temp; 
	mov.b64 	{%temp, %r1}, %fd4;
	}
	shr.u32 	%r2, %r1, 20;
	and.b32  	%r3, %r2, 2047;
	setp.eq.s32 	%p1, %r3, 2047;
	mov.b32 	%r46, 0;
	@%p1 bra 	$L__BB2_9;
	add.s32 	%r20, %r3, -1024;
	mov.b64 	%rd20, %fd4;
	shl.b64 	%rd2, %rd20, 11;
	shr.u32 	%r4, %r20, 6;
	sub.s32 	%r45, 15, %r4;
	sub.s32 	%r21, 19, %r4;
	setp.lt.u32 	%p2, %r20, 128;
	selp.b32 	%r6, 18, %r21, %p2;
	setp.ge.s32 	%p3, %r45, %r6;
	mov.b64 	%rd70, 0;
	@%p3 bra 	$L__BB2_4;
	add.s32 	%r23, %r6, %r4;
	neg.s32 	%r43, %r23;
	or.b64  	%rd3, %rd2, -9223372036854775808;
	mov.b64 	%rd70, 0;
	mov.b32 	%r42, 0;
	mov.u64 	%rd25, __cudart_i2opi_d;
	mov.u32 	%r44, %r45;
$L__BB2_3:
	.pragma "nounroll";
	mul.wide.s32 	%rd22, %r42, 8;
	add.s64 	%rd23, %rd1, %rd22;
	mul.wide.s32 	%rd24, %r44, 8;
	add.s64 	%rd26, %rd25, %rd24;
	ld.global.nc.u64 	%rd27, [%rd26];
	{
	.reg .u32 %r0, %r1, %r2, %r3, %alo, %ahi, %blo, %bhi, %clo, %chi;
	mov.b64 	{%alo,%ahi}, %rd27;
	mov.b64 	{%blo,%bhi}, %rd3;
	mov.b64 	{%clo,%chi}, %rd70;
	mad.lo.cc.u32 	%r0, %alo, %blo, %clo;
	madc.hi.cc.u32 	%r1, %alo, %blo, %chi;
	madc.hi.u32 	%r2, %alo, %bhi, 0;
	mad.lo.cc.u32 	%r1, %alo, %bhi, %r1;
	madc.hi.cc.u32 	%r2, %ahi, %blo, %r2;
	madc.hi.u32 	%r3, %ahi, %bhi, 0;
	mad.lo.cc.u32 	%r1, %ahi, %blo, %r1;
	madc.lo.cc.u32 	%r2, %ahi, %bhi, %r2;
	addc.u32 	%r3, %r3, 0;
	mov.b64 	%rd28, {%r0,%r1};
	mov.b64 	%rd70, {%r2,%r3};
	}
	st.local.u64 	[%rd23], %rd28;
	add.s32 	%r44, %r44, 1;
	add.s32 	%r43, %r43, 1;
	add.s32 	%r42, %r42, 1;
	setp.ne.s32 	%p4, %r43, -15;
	mov.u32 	%r45, %r6;
	@%p4 bra 	$L__BB2_3;
$L__BB2_4:
	cvt.s64.s32 	%rd29, %r45;
	cvt.u64.u32 	%rd30, %r4;
	add.s64 	%rd31, %rd30, %rd29;
	shl.b64 	%rd32, %rd31, 3;
	add.s64 	%rd33, %rd1, %rd32;
	st.local.u64 	[%rd33+-120], %rd70;
	and.b32  	%r15, %r2, 63;
	ld.local.u64 	%rd72, [%rd1+16];
	ld.local.u64 	%rd71, [%rd1+24];
	setp.eq.s32 	%p5, %r15, 0;
	@%p5 bra 	$L__BB2_6;
	shl.b64 	%rd34, %rd71, %r15;
	shr.u64 	%rd35, %rd72, 1;
	xor.b32  	%r24, %r15, 63;
	shr.u64 	%rd36, %rd35, %r24;
	or.b64  	%rd71, %rd34, %rd36;
	ld.local.u64 	%rd37, [%rd1+8];
	shl.b64 	%rd38, %rd72, %r15;
	shr.u64 	%rd39, %rd37, 1;
	shr.u64 	%rd40, %rd39, %r24;
	or.b64  	%rd72, %rd38, %rd40;
$L__BB2_6:
	and.b32  	%r25, %r1, -2147483648;
	shr.u64 	%rd41, %rd71, 62;
	cvt.u32.u64 	%r26, %rd41;
	mov.b64 	{%r27, %r28}, %rd71;
	mov.b64 	{%r29, %r30}, %rd72;
	shf.l.wrap.b32 	%r31, %r30, %r27, 2;
	shf.l.wrap.b32 	%r32, %r27, %r28, 2;
	mov.b64 	%rd42, {%r31, %r32};
	shl.b64 	%rd43, %rd72, 2;
	shr.u64 	%rd44, %rd42, 63;
	cvt.u32.u64 	%r33, %rd44;
	add.s32 	%r34, %r33, %r26;
	setp.eq.s32 	%p6, %r25, 0;
	neg.s32 	%r35, %r34;
	selp.b32 	%r46, %r34, %r35, %p6;
	setp.gt.s64 	%p7, %rd42, -1;
	mov.b64 	%rd45, 0;
	{
	.reg .u32 %r0, %r1, %r2, %r3, %a0, %a1, %a2, %a3, %b0, %b1, %b2, %b3;
	mov.b64 	{%a0,%a1}, %rd45;
	mov.b64 	{%a2,%a3}, %rd45;
	mov.b64 	{%b0,%b1}, %rd43;
	mov.b64 	{%b2,%b3}, %rd42;
	sub.cc.u32 	%r0, %a0, %b0;
	subc.cc.u32 	%r1, %a1, %b1;
	subc.cc.u32 	%r2, %a2, %b2;
	subc.u32 	%r3, %a3, %b3;
	mov.b64 	%rd46, {%r0,%r1};
	mov.b64 	%rd47, {%r2,%r3};
	}
	xor.b32  	%r36, %r25, -2147483648;
	selp.b64 	%rd73, %rd42, %rd47, %p7;
	selp.b64 	%rd14, %rd43, %rd46, %p7;
	selp.b32 	%r17, %r25, %r36, %p7;
	clz.b64 	%r37, %rd73;
	cvt.u64.u32 	%rd15, %r37;
	setp.eq.s32 	%p8, %r37, 0;
	@%p8 bra 	$L__BB2_8;
	cvt.u32.u64 	%r38, %rd15;
	and.b32  	%r39, %r38, 63;
	shl.b64 	%rd48, %rd73, %r39;
	shr.u64 	%rd49, %rd14, 1;
	not.b32 	%r40, %r38;
	and.b32  	%r41, %r40, 63;
	shr.u64 	%rd50, %rd49, %r41;
	or.b64  	%rd73, %rd48, %rd50;
$L__BB2_8:
	mov.b64 	%rd51, -3958705157555305931;
	{
	.reg .u32 %r0, %r1, %r2, %r3, %alo, %ahi, %blo, %bhi;
	mov.b64 	{%alo,%ahi}, %rd73;
	mov.b64 	{%blo,%bhi}, %rd51;
	mul.lo.u32 	%r0, %alo, %blo;
	mul.hi.u32 	%r1, %alo, %blo;
	mad.lo.cc.u32 	%r1, %alo, %bhi, %r1;
	madc.hi.u32 	%r2, %alo, %bhi, 0;
	mad.lo.cc.u32 	%r1, %ahi, %blo, %r1;
	madc.hi.cc.u32 	%r2, %ahi, %blo, %r2;
	madc.hi.u32 	%r3, %ahi, %bhi, 0;
	mad.lo.cc.u32 	%r2, %ahi, %bhi, %r2;
	addc.u32 	%r3, %r3, 0;
	mov.b64 	%rd52, {%r0,%r1};
	mov.b64 	%rd53, {%r2,%r3};
	}
	setp.gt.s64 	%p9, %rd53, 0;
	{
	.reg .u32 %r0, %r1, %r2, %r3, %a0, %a1, %a2, %a3, %b0, %b1, %b2, %b3;
	mov.b64 	{%a0,%a1}, %rd52;
	mov.b64 	{%a2,%a3}, %rd53;
	mov.b64 	{%b0,%b1}, %rd52;
	mov.b64 	{%b2,%b3}, %rd53;
	add.cc.u32 	%r0, %a0, %b0;
	addc.cc.u32 	%r1, %a1, %b1;
	addc.cc.u32 	%r2, %a2, %b2;
	addc.u32 	%r3, %a3, %b3;
	mov.b64 	%rd54, {%r0,%r1};
	mov.b64 	%rd55, {%r2,%r3};
	}
	selp.b64 	%rd56, %rd55, %rd53, %p9;
	selp.s64 	%rd57, -1, 0, %p9;
	sub.s64 	%rd58, %rd57, %rd15;
	cvt.u64.u32 	%rd59, %r17;
	shl.b64 	%rd60, %rd59, 32;
	add.s64 	%rd61, %rd56, 1;
	shr.u64 	%rd62, %rd61, 10;
	add.s64 	%rd63, %rd62, 1;
	shr.u64 	%rd64, %rd63, 1;
	shl.b64 	%rd65, %rd58, 52;
	add.s64 	%rd66, %rd65, %rd64;
	add.s64 	%rd67, %rd66, 4602678819172646912;
	or.b64  	%rd68, %rd67, %rd60;
	mov.b64 	%fd4, %rd68;
$L__BB2_9:
	st.param.f64 	[func_retval0], %fd4;
	st.param.b32 	[func_retval0+8], %r46;
	ret;

}
.func  (.param .b64 func_retval0) __internal_accurate_pow(
	.param .b64 __internal_accurate_pow_param_0,
	.param .b64 __internal_accurate_pow_param_1
)
{
	.reg .pred 	%p<8>;
	.reg .b32 	%r<49>;
	.reg .b32 	%f<3>;
	.reg .b64 	%fd<109>;

	ld.param.f64 	%fd10, [__internal_accurate_pow_param_0];
	ld.param.f64 	%fd11, [__internal_accurate_pow_param_1];
	{
	.reg .b32 %temp; 
	mov.b64 	{%temp, %r46}, %fd10;
	}
	{
	.reg .b32 %temp; 
	mov.b64 	{%r45, %temp}, %fd10;
	}
	shr.u32 	%r47, %r46, 20;
	setp.gt.u32 	%p1, %r46, 1048575;
	@%p1 bra 	$L__BB3_2;
	mul.f64 	%fd12, %fd10, 0d4350000000000000;
	{
	.reg .b32 %temp; 
	mov.b64 	{%temp, %r46}, %fd12;
	}
	{
	.reg .b32 %temp; 
	mov.b64 	{%r45, %temp}, %fd12;
	}
	shr.u32 	%r16, %r46, 20;
	add.s32 	%r47, %r16, -54;
$L__BB3_2:
	add.s32 	%r48, %r47, -1023;
	and.b32  	%r17, %r46, -2146435073;
	or.b32  	%r18, %r17, 1072693248;
	mov.b64 	%fd107, {%r45, %r18};
	setp.lt.u32 	%p2, %r18, 1073127583;
	@%p2 bra 	$L__BB3_4;
	{
	.reg .b32 %temp; 
	mov.b64 	{%r19, %temp}, %fd107;
	}
	{
	.reg .b32 %temp; 
	mov.b64 	{%temp, %r20}, %fd107;
	}
	add.s32 	%r21, %r20, -1048576;
	mov.b64 	%fd107, {%r19, %r21};
	add.s32 	%r48, %r47, -1022;
$L__BB3_4:
	add.f64 	%fd13, %fd107, 0dBFF0000000000000;
	add.f64 	%fd14, %fd107, 0d3FF0000000000000;
	rcp.approx.ftz.f64 	%fd15, %fd14;
	neg.f64 	%fd16, %fd14;
	fma.rn.f64 	%fd17, %fd16, %fd15, 0d3FF0000000000000;
	fma.rn.f64 	%fd18, %fd17, %fd17, %fd17;
	fma.rn.f64 	%fd19, %fd18, %fd15, %fd15;
	mul.f64 	%fd20, %fd13, %fd19;
	fma.rn.f64 	%fd21, %fd13, %fd19, %fd20;
	mul.f64 	%fd22, %fd21, %fd21;
	fma.rn.f64 	%fd23, %fd22, 0d3EB0F5FF7D2CAFE2, 0d3ED0F5D241AD3B5A;
	fma.rn.f64 	%fd24, %fd23, %fd22, 0d3EF3B20A75488A3F;
	fma.rn.f64 	%fd25, %fd24, %fd22, 0d3F1745CDE4FAECD5;
	fma.rn.f64 	%fd26, %fd25, %fd22, 0d3F3C71C7258A578B;
	fma.rn.f64 	%fd27, %fd26, %fd22, 0d3F6249249242B910;
	fma.rn.f64 	%fd28, %fd27, %fd22, 0d3F89999999999DFB;
	sub.f64 	%fd29, %fd13, %fd21;
	add.f64 	%fd30, %fd29, %fd29;
	neg.f64 	%fd31, %fd21;
	fma.rn.f64 	%fd32, %fd31, %fd13, %fd30;
	mul.f64 	%fd33, %fd19, %fd32;
	fma.rn.f64 	%fd34, %fd22, %fd28, 0d3FB5555555555555;
	mov.f64 	%fd35, 0d3FB5555555555555;
	sub.f64 	%fd36, %fd35, %fd34;
	fma.rn.f64 	%fd37, %fd22, %fd28, %fd36;
	add.f64 	%fd38, %fd37, 0dBC46A4CB00B9E7B0;
	add.f64 	%fd39, %fd34, %fd38;
	sub.f64 	%fd40, %fd34, %fd39;
	add.f64 	%fd41, %fd38, %fd40;
	mul.rn.f64 	%fd42, %fd21, %fd21;
	neg.f64 	%fd43, %fd42;
	fma.rn.f64 	%fd44, %fd21, %fd21, %fd43;
	{
	.reg .b32 %temp; 
	mov.b64 	{%r22, %temp}, %fd33;
	}
	{
	.reg .b32 %temp; 
	mov.b64 	{%temp, %r23}, %fd33;
	}
	add.s32 	%r24, %r23, 1048576;
	mov.b64 	%fd45, {%r22, %r24};
	fma.rn.f64 	%fd46, %fd21, %fd45, %fd44;
	mul.rn.f64 	%fd47, %fd42, %fd21;
	neg.f64 	%fd48, %fd47;
	fma.rn.f64 	%fd49, %fd42, %fd21, %fd48;
	fma.rn.f64 	%fd50, %fd42, %fd33, %fd49;
	fma.rn.f64 	%fd51, %fd46, %fd21, %fd50;
	mul.rn.f64 	%fd52, %fd39, %fd47;
	neg.f64 	%fd53, %fd52;
	fma.rn.f64 	%fd54, %fd39, %fd47, %fd53;
	fma.rn.f64 	%fd55, %fd39, %fd51, %fd54;
	fma.rn.f64 	%fd56, %fd41, %fd47, %fd55;
	add.f64 	%fd57, %fd52, %fd56;
	sub.f64 	%fd58, %fd52, %fd57;
	add.f64 	%fd59, %fd56, %fd58;
	add.f64 	%fd60, %fd21, %fd57;
	sub.f64 	%fd61, %fd21, %fd60;
	add.f64 	%fd62, %fd57, %fd61;
	add.f64 	%fd63, %fd59, %fd62;
	add.f64 	%fd64, %fd33, %fd63;
	add.f64 	%fd65, %fd60, %fd64;
	sub.f64 	%fd66, %fd60, %fd65;
	add.f64 	%fd67, %fd64, %fd66;
	xor.b32  	%r25, %r48, -2147483648;
	mov.b32 	%r26, 1127219200;
	mov.b64 	%fd68, {%r25, %r26};
	mov.b32 	%r27, -2147483648;
	mov.b64 	%fd69, {%r27, %r26};
	sub.f64 	%fd70, %fd68, %fd69;
	fma.rn.f64 	%fd71, %fd70, 0d3FE62E42FEFA39EF, %fd65;
	fma.rn.f64 	%fd72, %fd70, 0dBFE62E42FEFA39EF, %fd71;
	sub.f64 	%fd73, %fd72, %fd65;
	sub.f64 	%fd74, %fd67, %fd73;
	fma.rn.f64 	%fd75, %fd70, 0d3C7ABC9E3B39803F, %fd74;
	add.f64 	%fd76, %fd71, %fd75;
	sub.f64 	%fd77, %fd71, %fd76;
	add.f64 	%fd78, %fd75, %fd77;
	{
	.reg .b32 %temp; 
	mov.b64 	{%temp, %r28}, %fd11;
	}
	{
	.reg .b32 %temp; 
	mov.b64 	{%r29, %temp}, %fd11;
	}
	shl.b32 	%r30, %r28, 1;
	setp.gt.u32 	%p3, %r30, -33554433;
	and.b32  	%r31, %r28, -15728641;
	selp.b32 	%r32, %r31, %r28, %p3;
	mov.b64 	%fd79, {%r29, %r32};
	mul.rn.f64 	%fd80, %fd76, %fd79;
	neg.f64 	%fd81, %fd80;
	fma.rn.f64 	%fd82, %fd76, %fd79, %fd81;
	fma.rn.f64 	%fd83, %fd78, %fd79, %fd82;
	add.f64 	%fd4, %fd80, %fd83;
	sub.f64 	%fd84, %fd80, %fd4;
	add.f64 	%fd5, %fd83, %fd84;
	fma.rn.f64 	%fd85, %fd4, 0d3FF71547652B82FE, 0d4338000000000000;
	{
	.reg .b32 %temp; 
	mov.b64 	{%r13, %temp}, %fd85;
	}
	mov.f64 	%fd86, 0dC338000000000000;
	add.rn.f64 	%fd87, %fd85, %fd86;
	fma.rn.f64 	%fd88, %fd87, 0dBFE62E42FEFA39EF, %fd4;
	fma.rn.f64 	%fd89, %fd87, 0dBC7ABC9E3B39803F, %fd88;
	fma.rn.f64 	%fd90, %fd89, 0d3E5ADE1569CE2BDF, 0d3E928AF3FCA213EA;
	fma.rn.f64 	%fd91, %fd90, %fd89, 0d3EC71DEE62401315;
	fma.rn.f64 	%fd92, %fd91, %fd89, 0d3EFA01997C89EB71;
	fma.rn.f64 	%fd93, %fd92, %fd89, 0d3F2A01A014761F65;
	fma.rn.f64 	%fd94, %fd93, %fd89, 0d3F56C16C1852B7AF;
	fma.rn.f64 	%fd95, %fd94, %fd89, 0d3F81111111122322;
	fma.rn.f64 	%fd96, %fd95, %fd89, 0d3FA55555555502A1;
	fma.rn.f64 	%fd97, %fd96, %fd89, 0d3FC5555555555511;
	fma.rn.f64 	%fd98, %fd97, %fd89, 0d3FE000000000000B;
	fma.rn.f64 	%fd99, %fd98, %fd89, 0d3FF0000000000000;
	fma.rn.f64 	%fd100, %fd99, %fd89, 0d3FF0000000000000;
	{
	.reg .b32 %temp; 
	mov.b64 	{%r14, %temp}, %fd100;
	}
	{
	.reg .b32 %temp; 
	mov.b64 	{%temp, %r15}, %fd100;
	}
	shl.b32 	%r33, %r13, 20;
	add.s32 	%r34, %r33, %r15;
	mov.b64 	%fd108, {%r14, %r34};
	{
	.reg .b32 %temp; 
	mov.b64 	{%temp, %r35}, %fd4;
	}
	mov.b32 	%f2, %r35;
	abs.f32 	%f1, %f2;
	setp.lt.f32 	%p4, %f1, 0f4086232B;
	@%p4 bra 	$L__BB3_7;
	setp.lt.f64 	%p5, %fd4, 0d0000000000000000;
	add.f64 	%fd101, %fd4, 0d7FF0000000000000;
	selp.f64 	%fd108, 0d0000000000000000, %fd101, %p5;
	setp.geu.f32 	%p6, %f1, 0f40874800;
	@%p6 bra 	$L__BB3_7;
	shr.u32 	%r36, %r13, 31;
	add.s32 	%r37, %r13, %r36;
	shr.s32 	%r38, %r37, 1;
	shl.b32 	%r39, %r38, 20;
	add.s32 	%r40, %r15, %r39;
	mov.b64 	%fd102, {%r14, %r40};
	sub.s32 	%r41, %r13, %r38;
	shl.b32 	%r42, %r41, 20;
	add.s32 	%r43, %r42, 1072693248;
	mov.b32 	%r44, 0;
	mov.b64 	%fd103, {%r44, %r43};
	mul.f64 	%fd108, %fd103, %fd102;
$L__BB3_7:
	abs.f64 	%fd104, %fd108;
	setp.eq.f64 	%p7, %fd104, 0d7FF0000000000000;
	fma.rn.f64 	%fd105, %fd108, %fd5, %fd108;
	selp.f64 	%fd106, %fd108, %fd105, %p7;
	st.param.f64 	[func_retval0], %fd106;
	ret;

}


// ===== COMPILED SASS (sm_100) =====

	.target	sm_100

	.elftype	@"ET_EXEC"


//--------------------- .note.nv.tkinfo           --------------------------
	.section	.note.nv.tkinfo,"",@"SHT_NOTE"
	.sectionflags	@"SHF_NOTE_NV_TKINFO"
	.tkinfo
        /*0018*/ 	.word	0x00000002
        /*0030*/ 	.string	""
        /*0030*/ 	.string	"ptxas"
        /*0030*/ 	.string	"Cuda compilation tools, release 13.0, V13.0.88"
        /*0030*/ 	.string	"Build cuda_13.0.r13.0/compiler.36424714_0"
        /*0030*/ 	.string	"-arch sm_100 -m 64 "



//--------------------- .note.nv.cuinfo           --------------------------
	.section	.note.nv.cuinfo,"",@"SHT_NOTE"
	.sectionflags	@"SHF_NOTE_NV_CUINFO"
        /*0018*/ 	.short	0x0002
        /*001a*/ 	.short	0x0064
        /*001c*/ 	.short	0x0082
	.zero		2


//--------------------- .nv.info                  --------------------------
	.section	.nv.info,"",@"SHT_CUDA_INFO"
	.align	4


	//----- nvinfo : EIATTR_REGCOUNT
	.align		4
        /*0000*/ 	.byte	0x04, 0x2f
        /*0002*/ 	.short	(.L_11 - .L_10)
	.align		4
.L_10:
        /*0004*/ 	.word	index@(_Z9vermelhosPd)
        /*0008*/ 	.word	0x00000028


	//----- nvinfo : EIATTR_FRAME_SIZE
	.align		4
.L_11:
        /*000c*/ 	.byte	0x04, 0x11
        /*000e*/ 	.short	(.L_13 - .L_12)
	.align		4
.L_12:
        /*0010*/ 	.word	index@($_Z9vermelhosPd$__internal_trig_reduction_slowpathd)
        /*0014*/ 	.word	0x00000028


	//----- nvinfo : EIATTR_FRAME_SIZE
	.align		4
.L_13:
        /*0018*/ 	.byte	0x04, 0x11
        /*001a*/ 	.short	(.L_15 - .L_14)
	.align		4
.L_14:
        /*001c*/ 	.word	index@($_Z9vermelhosPd$__internal_accurate_pow)
        /*0020*/ 	.word	0x00000028


	//----- nvinfo : EIATTR_FRAME_SIZE
	.align		4
.L_15:
        /*0024*/ 	.byte	0x04, 0x11
        /*0026*/ 	.short	(.L_17 - .L_16)
	.align		4
.L_16:
        /*0028*/ 	.word	index@($__internal_1_$__cuda_sm20_div_rn_f64_full)
        /*002c*/ 	.word	0x00000028


	//----- nvinfo : EIATTR_FRAME_SIZE
	.align		4
.L_17:
        /*0030*/ 	.byte	0x04, 0x11
        /*0032*/ 	.short	(.L_19 - .L_18)
	.align		4
.L_18:
        /*0034*/ 	.word	index@(_Z9vermelhosPd)
        /*0038*/ 	.word	0x00000028


	//----- nvinfo : EIATTR_REGCOUNT
	.align		4
.L_19:
        /*003c*/ 	.byte	0x04, 0x2f
        /*003e*/ 	.short	(.L_21 - .L_20)
	.align		4
.L_20:
        /*0040*/ 	.word	index@(_Z5azuisPd)
        /*0044*/ 	.word	0x00000028


	//----- nvinfo : EIATTR_FRAME_SIZE
	.align		4
.L_21:
        /*0048*/ 	.byte	0x04, 0x11
        /*004a*/ 	.short	(.L_23 - .L_22)
	.align		4
.L_22:
        /*004c*/ 	.word	index@($_Z5azuisPd$__internal_trig_reduction_slowpathd)
        /*0050*/ 	.word	0x00000028


	//----- nvinfo : EIATTR_FRAME_SIZE
	.align		4
.L_23:
        /*0054*/ 	.byte	0x04, 0x11
        /*0056*/ 	.short	(.L_25 - .L_24)
	.align		4
.L_24:
        /*0058*/ 	.word	index@($_Z5azuisPd$__internal_accurate_pow)
        /*005c*/ 	.word	0x00000028


	//----- nvinfo : EIATTR_FRAME_SIZE
	.align		4
.L_25:
        /*0060*/ 	.byte	0x04, 0x11
        /*0062*/ 	.short	(.L_27 - .L_26)
	.align		4
.L_26:
        /*0064*/ 	.word	index@($__internal_0_$__cuda_sm20_div_rn_f64_full)
        /*0068*/ 	.word	0x00000028


	//----- nvinfo : EIATTR_FRAME_SIZE
	.align		4
.L_27:
        /*006c*/ 	.byte	0x04, 0x11
        /*006e*/ 	.short	(.L_29 - .L_28)
	.align		4
.L_28:
        /*0070*/ 	.word	index@(_Z5azuisPd)
        /*0074*/ 	.word	0x00000028


	//----- nvinfo : EIATTR_MIN_STACK_SIZE
	.align		4
.L_29:
        /*0078*/ 	.byte	0x04, 0x12
        /*007a*/ 	.short	(.L_31 - .L_30)
	.align		4
.L_30:
        /*007c*/ 	.word	index@(_Z5azuisPd)
        /*0080*/ 	.word	0x00000028


	//----- nvinfo : EIATTR_MIN_STACK_SIZE
	.align		4
.L_31:
        /*0084*/ 	.byte	0x04, 0x12
        /*0086*/ 	.short	(.L_33 - .L_32)
	.align		4
.L_32:
        /*0088*/ 	.word	index@(_Z9vermelhosPd)
        /*008c*/ 	.word	0x00000028
.L_33:


//--------------------- .nv.compat                --------------------------
	.section	.nv.compat,"",@"SHT_CUDA_COMPAT_INFO"
	.align	4
        /*0000*/ 	.byte	0x02, 0x09, 0x00, 0x00, 0x02, 0x02, 0x01, 0x00, 0x02, 0x05, 0x05, 0x00, 0x03, 0x07, 0x01, 0x01
        /*0010*/ 	.byte	0x02, 0x03, 0x00, 0x00, 0x02, 0x06, 0x01, 0x00, 0x04, 0x0b, 0x08, 0x00, 0x01, 0x00, 0x00, 0x00
        /*0020*/ 	.byte	0x00, 0x00, 0x00, 0x00


//--------------------- .nv.info._Z5azuisPd       --------------------------
	.section	.nv.info._Z5azuisPd,"",@"SHT_CUDA_INFO"
	.sectionflags	@""
	.align	4


	//----- nvinfo : EIATTR_CUDA_API_VERSION
	.align		4
        /*0000*/ 	.byte	0x04, 0x37
        /*0002*/ 	.short	(.L_35 - .L_34)
.L_34:
        /*0004*/ 	.word	0x00000082


	//----- nvinfo : EIATTR_KPARAM_INFO
	.align		4
.L_35:
        /*0008*/ 	.byte	0x04, 0x17
        /*000a*/ 	.short	(.L_37 - .L_36)
.L_36:
        /*000c*/ 	.word	0x00000000
        /*0010*/ 	.short	0x0000
        /*0012*/ 	.short	0x0000
        /*0014*/ 	.byte	0x00, 0xf5, 0x21, 0x00


	//----- nvinfo : EIATTR_SPARSE_MMA_MASK
	.align		4
.L_37:
        /*0018*/ 	.byte	0x03, 0x50
        /*001a*/ 	.short	0x0000


	//----- nvinfo : EIATTR_MAXREG_COUNT
	.align		4
        /*001c*/ 	.byte	0x03, 0x1b
        /*001e*/ 	.short	0x00ff


	//----- nvinfo : EIATTR_MERCURY_ISA_VERSION
	.align		4
        /*0020*/ 	.byte	0x03, 0x5f
        /*0022*/ 	.short	0x0101


	//----- nvinfo : EIATTR_VRC_CTA_INIT_COUNT
	.align		4
        /*0024*/ 	.byte	0x02, 0x4a
	.zero		1
	.zero		1


	//----- nvinfo : EIATTR_EXIT_INSTR_OFFSETS
	.align		4
        /*0028*/ 	.byte	0x04, 0x1c
        /*002a*/ 	.short	(.L_39 - .L_38)


	//   ....[0]....
.L_38:
        /*002c*/ 	.word	0x00000110


	//   ....[1]....
        /*0030*/ 	.word	0x00000160


	//   ....[2]....
        /*0034*/ 	.word	0x000001a0


	//   ....[3]....
        /*0038*/ 	.word	0x00002140


	//----- nvinfo : EIATTR_CRS_STACK_SIZE
	.align		4
.L_39:
        /*003c*/ 	.byte	0x04, 0x1e
        /*003e*/ 	.short	(.L_41 - .L_40)
.L_40:
        /*0040*/ 	.word	0x00000000


	//----- nvinfo : EIATTR_CBANK_PARAM_SIZE
	.align		4
.L_41:
        /*0044*/ 	.byte	0x03, 0x19
        /*0046*/ 	.short	0x0008


	//----- nvinfo : EIATTR_PARAM_CBANK
	.align		4
        /*0048*/ 	.byte	0x04, 0x0a
        /*004a*/ 	.short	(.L_43 - .L_42)
	.align		4
.L_42:
        /*004c*/ 	.word	index@(.nv.constant0._Z5azuisPd)
        /*0050*/ 	.short	0x0380
        /*0052*/ 	.short	0x0008


	//----- nvinfo : EIATTR_SW_WAR
	.align		4
.L_43:
        /*0054*/ 	.byte	0x04, 0x36
        /*0056*/ 	.short	(.L_45 - .L_44)
.L_44:
        /*0058*/ 	.word	0x00000008
.L_45:


//--------------------- .nv.info._Z9vermelhosPd   --------------------------
	.section	.nv.info._Z9vermelhosPd,"",@"SHT_CUDA_INFO"
	.sectionflags	@""
	.align	4


	//----- nvinfo : EIATTR_CUDA_API_VERSION
	.align		4
        /*0000*/ 	.byte	0x04, 0x37
        /*0002*/ 	.short	(.L_47 - .L_46)
.L_46:
        /*0004*/ 	.word	0x00000082


	//----- nvinfo : EIATTR_KPARAM_INFO
	.align		4
.L_47:
        /*0008*/ 	.byte	0x04, 0x17
        /*000a*/ 	.short	(.L_49 - .L_48)
.L_48:
        /*000c*/ 	.word	0x00000000
        /*0010*/ 	.short	0x0000
        /*0012*/ 	.short	0x0000
        /*0014*/ 	.byte	0x00, 0xf5, 0x21, 0x00


	//----- nvinfo : EIATTR_SPARSE_MMA_MASK
	.align		4
.L_49:
        /*0018*/ 	.byte	0x03, 0x50
        /*001a*/ 	.short	0x0000


	//----- nvinfo : EIATTR_MAXREG_COUNT
	.align		4
        /*001c*/ 	.byte	0x03, 0x1b
        /*001e*/ 	.short	0x00ff


	//----- nvinfo : EIATTR_MERCURY_ISA_VERSION
	.align		4
        /*0020*/ 	.byte	0x03, 0x5f
        /*0022*/ 	.short	0x0101


	//----- nvinfo : EIATTR_VRC_CTA_INIT_COUNT
	.align		4
        /*0024*/ 	.byte	0x02, 0x4a
	.zero		1
	.zero		1


	//----- nvinfo : EIATTR_EXIT_INSTR_OFFSETS
	.align		4
        /*0028*/ 	.byte	0x04, 0x1c
        /*002a*/ 	.short	(.L_51 - .L_50)


	//   ....[0]....
.L_50:
        /*002c*/ 	.word	0x00000110


	//   ....[1]....
        /*0030*/ 	.word	0x00000160


	//   ....[2]....
        /*0034*/ 	.word	0x000001a0


	//   ....[3]....
        /*0038*/ 	.word	0x00002140


	//----- nvinfo : EIATTR_CRS_STACK_SIZE
	.align		4
.L_51:
        /*003c*/ 	.byte	0x04, 0x1e
        /*003e*/ 	.short	(.L_53 - .L_52)
.L_52:
        /*0040*/ 	.word	0x00000000


	//----- nvinfo : EIATTR_CBANK_PARAM_SIZE
	.align		4
.L_53:
        /*0044*/ 	.byte	0x03, 0x19
        /*0046*/ 	.short	0x0008


	//----- nvinfo : EIATTR_PARAM_CBANK
	.align		4
        /*0048*/ 	.byte	0x04, 0x0a
        /*004a*/ 	.short	(.L_55 - .L_54)
	.align		4
.L_54:
        /*004c*/ 	.word	index@(.nv.constant0._Z9vermelhosPd)
        /*0050*/ 	.short	0x0380
        /*0052*/ 	.short	0x0008


	//----- nvinfo : EIATTR_SW_WAR
	.align		4
.L_55:
        /*0054*/ 	.byte	0x04, 0x36
        /*0056*/ 	.short	(.L_57 - .L_56)
.L_56:
        /*0058*/ 	.word	0x00000008
.L_57:


//--------------------- .nv.callgraph             --------------------------
	.section	.nv.callgraph,"",@"SHT_CUDA_CALLGRAPH"
	.align	4
	.sectionentsize	8
	.align		4
        /*0000*/ 	.word	0x00000000
	.align		4
        /*0004*/ 	.word	0xffffffff
	.align		4
        /*0008*/ 	.word	0x00000000
	.align		4
        /*000c*/ 	.word	0xfffffffe
	.align		4
        /*0010*/ 	.word	0x00000000
	.align		4
        /*0014*/ 	.word	0xfffffffd
	.align		4
        /*0018*/ 	.word	0x00000000
	.align		4
        /*001c*/ 	.word	0xfffffffc


//--------------------- .nv.constant4             --------------------------
	.section	.nv.constant4,"a",@progbits
	.align	8
	.align		8
.nv.constant4:
        /*0000*/ 	.dword	omega
	.align		8
        /*0008*/ 	.dword	d_h1
	.align		8
        /*0010*/ 	.dword	d_h2
	.align		8
        /*0018*/ 	.dword	d_denominador1
	.align		8
        /*0020*/ 	.dword	d_denominador2
	.align		8
        /*0028*/ 	.dword	d_dimensaoX
	.align		8
        /*0030*/ 	.dword	d_dimensaoY
	.align		8
        /*0038*/ 	.dword	d_PI
	.align		8
        /*0040*/ 	.dword	__cudart_i2opi_d
	.align		8
        /*0048*/ 	.dword	__cudart_sin_cos_coeffs


//--------------------- .text._Z5azuisPd          --------------------------
	.section	.text._Z5azuisPd,"ax",@progbits
	.align	128
        .global         _Z5azuisPd
        .type           _Z5azuisPd,@function
        .size           _Z5azuisPd,(.L_x_92 - _Z5azuisPd)
        .other          _Z5azuisPd,@"STO_CUDA_ENTRY STV_DEFAULT"
_Z5azuisPd:
.text._Z5azuisPd:
[----:B------:R-:W0:Y:S08]  /*0000*/  LDC R1, c[0x0][0x37c] ;  /* 0x0000df00ff017b82 */ /* 0x000e300000000800 */
[----:B------:R-:W1:Y:S01]  /*0010*/  LDC.64 R4, c[0x4][0x28] ;  /* 0x01000a00ff047b82 */ /* 0x000e620000000a00 */
[----:B------:R-:W1:Y:S01]  /*0020*/  LDCU.64 UR8, c[0x0][0x358] ;  /* 0x00006b00ff0877ac */ /* 0x000e620008000a00 */
[----:B0-----:R-:W-:Y:S01]  /*0030*/  VIADD R1, R1, 0xffffffd8 ;  /* 0xffffffd801017836 */ /* 0x001fe20000000000 */
[----:B-1----:R-:W2:Y:S05]  /*0040*/  LDG.E R4, desc[UR8][R4.64] ;  /* 0x0000000804047981 */ /* 0x002eaa000c1e1900 */
[----:B------:R-:W0:Y:S01]  /*0050*/  LDC R2, c[0x0][0x360] ;  /* 0x0000d800ff027b82 */ /* 0x000e220000000800 */
[----:B------:R-:W1:Y:S01]  /*0060*/  S2R R0, SR_TID.Y ;  /* 0x0000000000007919 */ /* 0x000e620000002200 */
[----:B------:R-:W0:Y:S06]  /*0070*/  S2R R7, SR_TID.X ;  /* 0x0000000000077919 */ /* 0x000e2c0000002100 */
[----:B------:R-:W1:Y:S08]  /*0080*/  S2UR UR5, SR_CTAID.Y ;  /* 0x00000000000579c3 */ /* 0x000e700000002600 */
[----:B------:R-:W1:Y:S08]  /*0090*/  LDC R3, c[0x0][0x364] ;  /* 0x0000d900ff037b82 */ /* 0x000e700000000800 */
[----:B------:R-:W0:Y:S01]  /*00a0*/  S2UR UR4, SR_CTAID.X ;  /* 0x00000000000479c3 */ /* 0x000e220000002500 */
[----:B-1----:R-:W-:-:S05]  /*00b0*/  IMAD R3, R3, UR5, R0 ;  /* 0x0000000503037c24 */ /* 0x002fca000f8e0200 */
[----:B------:R-:W-:Y:S01]  /*00c0*/  ISETP.NE.AND P0, PT, R3, RZ, PT ;  /* 0x000000ff0300720c */ /* 0x000fe20003f05270 */
[----:B0-----:R-:W-:-:S05]  /*00d0*/  IMAD R2, R2, UR4, R7 ;  /* 0x0000000402027c24 */ /* 0x001fca000f8e0207 */
[----:B------:R-:W-:Y:S01]  /*00e0*/  ISETP.EQ.OR P0, PT, R2, RZ, !P0 ;  /* 0x000000ff0200720c */ /* 0x000fe20004702670 */
[----:B--2---:R-:W-:-:S05]  /*00f0*/  VIADD R7, R4, 0xffffffff ;  /* 0xffffffff04077836 */ /* 0x004fca0000000000 */
[----:B------:R-:W-:-:S13]  /*0100*/  ISETP.GE.OR P0, PT, R2, R7, P0 ;  /* 0x000000070200720c */ /* 0x000fda0000706670 */
[----:B------:R-:W-:Y:S05]  /*0110*/  @P0 EXIT ;  /* 0x000000000000094d */ /* 0x000fea0003800000 */
[----:B------:R-:W0:Y:S02]  /*0120*/  LDC.64 R4, c[0x4][0x30] ;  /* 0x01000c00ff047b82 */ /* 0x000e240000000a00 */
[----:B0-----:R-:W2:Y:S02]  /*0130*/  LDG.E R0, desc[UR8][R4.64] ;  /* 0x0000000804007981 */ /* 0x001ea4000c1e1900 */
[----:B--2---:R-:W-:-:S05]  /*0140*/  VIADD R6, R0, 0xffffffff ;  /* 0xffffffff00067836 */ /* 0x004fca0000000000 */
[----:B------:R-:W-:-:S13]  /*0150*/  ISETP.GE.AND P0, PT, R3, R6, PT ;  /* 0x000000060300720c */ /* 0x000fda0003f06270 */
[----:B------:R-:W-:Y:S05]  /*0160*/  @P0 EXIT ;  /* 0x000000000000094d */ /* 0x000fea0003800000 */
[----:B------:R-:W-:-:S05]  /*0170*/  IMAD.IADD R4, R2, 0x1, R3 ;  /* 0x0000000102047824 */ /* 0x000fca00078e0203 */
[----:B------:R-:W-:-:S04]  /*0180*/  LOP3.LUT R4, R4, 0x80000001, RZ, 0xc0, !PT ;  /* 0x8000000104047812 */ /* 0x000fc800078ec0ff */
[----:B------:R-:W-:-:S13]  /*0190*/  ISETP.NE.AND P0, PT, R4, 0x1, PT ;  /* 0x000000010400780c */ /* 0x000fda0003f05270 */
[----:B------:R-:W-:Y:S05]  /*01a0*/  @P0 EXIT ;  /* 0x000000000000094d */ /* 0x000fea0003800000 */
[----:B------:R-:W0:Y:S08]  /*01b0*/  LDC.64 R24, c[0x4][0x18] ;  /* 0x01000600ff187b82 */ /* 0x000e300000000a00 */
[----:B------:R-:W1:Y:S08]  /*01c0*/  LDC.64 R28, c[0x4][0x8] ;  /* 0x01000200ff1c7b82 */ /* 0x000e700000000a00 */
[----:B------:R-:W2:Y:S01]  /*01d0*/  LDC.64 R4, c[0x4][0x10] ;  /* 0x01000400ff047b82 */ /* 0x000ea20000000a00 */
[----:B0-----:R-:W3:Y:S04]  /*01e0*/  LDG.E.64 R24, desc[UR8][R24.64] ;  /* 0x0000000818187981 */ /* 0x001ee8000c1e1b00 */
[----:B-1----:R-:W4:Y:S04]  /*01f0*/  LDG.E.64 R28, desc[UR8][R28.64] ;  /* 0x000000081c1c7981 */ /* 0x002f28000c1e1b00 */
[----:B--2---:R-:W2:Y:S01]  /*0200*/  LDG.E.64 R4, desc[UR8][R4.64] ;  /* 0x0000000804047981 */ /* 0x004ea2000c1e1b00 */
[----:B------:R-:W4:Y:S01]  /*0210*/  I2F.F64 R6, R2 ;  /* 0x0000000200067312 */ /* 0x000f220000201c00 */
[----:B------:R-:W-:Y:S01]  /*0220*/  IMAD.MOV.U32 R14, RZ, RZ, 0x1 ;  /* 0x00000001ff0e7424 */ /* 0x000fe200078e00ff */
[----:B------:R-:W-:Y:S06]  /*0230*/  BSSY.RECONVERGENT B0, `(.L_x_0) ;  /* 0x000001d000007945 */ /* 0x000fec0003800200 */
[----:B---3--:R-:W0:Y:S01]  /*0240*/  MUFU.RCP64H R15, R25 ;  /* 0x00000019000f7308 */ /* 0x008e220000001800 */
[----:B----4-:R-:W-:-:S02]  /*0250*/  DMUL R20, R28, R6 ;  /* 0x000000061c147228 */ /* 0x010fc40000000000 */
[----:B--2---:R-:W-:-:S06]  /*0260*/  DMUL R22, R6, R4 ;  /* 0x0000000406167228 */ /* 0x004fcc0000000000 */
[C---:B------:R-:W-:Y:S02]  /*0270*/  DMUL R8, R20.reuse, 500 ;  /* 0x407f400014087828 */ /* 0x040fe40000000000 */
[----:B------:R-:W-:Y:S02]  /*0280*/  DADD R10, -R20, 1 ;  /* 0x3ff00000140a7429 */ /* 0x000fe40000000100 */
[----:B0-----:R-:W-:Y:S02]  /*0290*/  DFMA R16, -R24, R14, 1 ;  /* 0x3ff000001810742b */ /* 0x001fe4000000010e */
[----:B------:R-:W-:-:S04]  /*02a0*/  DADD R12, -R22, 0.5 ;  /* 0x3fe00000160c7429 */ /* 0x000fc80000000100 */
[----:B------:R-:W-:Y:S02]  /*02b0*/  DMUL R8, R8, R10 ;  /* 0x0000000a08087228 */ /* 0x000fe40000000000 */
[----:B------:R-:W-:-:S06]  /*02c0*/  DFMA R16, R16, R16, R16 ;  /* 0x000000101010722b */ /* 0x000fcc0000000010 */
[----:B------:R-:W-:Y:S02]  /*02d0*/  DMUL R8, R8, R12 ;  /* 0x0000000c08087228 */ /* 0x000fe40000000000 */
[----:B------:R-:W-:-:S06]  /*02e0*/  DFMA R16, R14, R16, R14 ;  /* 0x000000100e10722b */ /* 0x000fcc000000000e */
[----:B------:R-:W-:Y:S02]  /*02f0*/  DMUL R26, R28, R8 ;  /* 0x000000081c1a7228 */ /* 0x000fe40000000000 */
[----:B------:R-:W-:-:S06]  /*0300*/  DFMA R8, -R24, R16, 1 ;  /* 0x3ff000001808742b */ /* 0x000fcc0000000110 */
[----:B------:R-:W-:Y:S02]  /*0310*/  DADD R10, -R26, 2 ;  /* 0x400000001a0a7429 */ /* 0x000fe40000000100 */
[----:B------:R-:W-:-:S08]  /*0320*/  DFMA R8, R16, R8, R16 ;  /* 0x000000081008722b */ /* 0x000fd00000000010 */
[----:B------:R-:W-:Y:S01]  /*0330*/  DMUL R18, R10, R8 ;  /* 0x000000080a127228 */ /* 0x000fe20000000000 */
[----:B------:R-:W-:-:S07]  /*0340*/  FSETP.GEU.AND P1, PT, |R11|, 6.5827683646048100446e-37, PT ;  /* 0x036000000b00780b */ /* 0x000fce0003f2e200 */
[----:B------:R-:W-:-:S08]  /*0350*/  DFMA R12, -R24, R18, R10 ;  /* 0x00000012180c722b */ /* 0x000fd0000000010a */
[----:B------:R-:W-:-:S10]  /*0360*/  DFMA R18, R8, R12, R18 ;  /* 0x0000000c0812722b */ /* 0x000fd40000000012 */
[----:B------:R-:W-:-:S05]  /*0370*/  FFMA R8, RZ, R25, R19 ;  /* 0x00000019ff087223 */ /* 0x000fca0000000013 */
[----:B------:R-:W-:-:S13]  /*0380*/  FSETP.GT.AND P0, PT, |R8|, 1.469367938527859385e-39, PT ;  /* 0x001000000800780b */ /* 0x000fda0003f04200 */
[----:B------:R-:W-:Y:S05]  /*0390*/  @P0 BRA P1, `(.L_x_1) ;  /* 0x0000000000180947 */ /* 0x000fea0000800000 */
[----:B------:R-:W-:Y:S01]  /*03a0*/  IMAD.MOV.U32 R16, RZ, RZ, R24 ;  /* 0x000000ffff107224 */ /* 0x000fe200078e0018 */
[----:B------:R-:W-:Y:S01]  /*03b0*/  MOV R8, 0x3e0 ;  /* 0x000003e000087802 */ /* 0x000fe20000000f00 */
[----:B------:R-:W-:-:S07]  /*03c0*/  IMAD.MOV.U32 R17, RZ, RZ, R25 ;  /* 0x000000ffff117224 */ /* 0x000fce00078e0019 */
[----:B------:R-:W-:Y:S05]  /*03d0*/  CALL.REL.NOINC `($__internal_0_$__cuda_sm20_div_rn_f64_full) ;  /* 0x0000001c005c7944 */ /* 0x000fea0003c00000 */
[----:B------:R-:W-:Y:S02]  /*03e0*/  IMAD.MOV.U32 R18, RZ, RZ, R10 ;  /* 0x000000ffff127224 */ /* 0x000fe400078e000a */
[----:B------:R-:W-:-:S07]  /*03f0*/  IMAD.MOV.U32 R19, RZ, RZ, R9 ;  /* 0x000000ffff137224 */ /* 0x000fce00078e0009 */
.L_x_1:
[----:B------:R-:W-:Y:S05]  /*0400*/  BSYNC.RECONVERGENT B0 ;  /* 0x0000000000007941 */ /* 0x000fea0003800200 */
.L_x_0:
[----:B------:R-:W0:Y:S01]  /*0410*/  MUFU.RCP64H R9, R25 ;  /* 0x0000001900097308 */ /* 0x000e220000001800 */
[----:B------:R-:W-:Y:S01]  /*0420*/  IMAD.MOV.U32 R8, RZ, RZ, 0x1 ;  /* 0x00000001ff087424 */ /* 0x000fe200078e00ff */
[----:B------:R-:W-:Y:S05]  /*0430*/  BSSY.RECONVERGENT B0, `(.L_x_2) ;  /* 0x0000013000007945 */ /* 0x000fea0003800200 */
[----:B0-----:R-:W-:-:S08]  /*0440*/  DFMA R10, -R24, R8, 1 ;  /* 0x3ff00000180a742b */ /* 0x001fd00000000108 */
[----:B------:R-:W-:-:S08]  /*0450*/  DFMA R10, R10, R10, R10 ;  /* 0x0000000a0a0a722b */ /* 0x000fd0000000000a */
[----:B------:R-:W-:Y:S02]  /*0460*/  DFMA R8, R8, R10, R8 ;  /* 0x0000000a0808722b */ /* 0x000fe40000000008 */
[----:B------:R-:W-:-:S06]  /*0470*/  DADD R10, R26, 2 ;  /* 0x400000001a0a7429 */ /* 0x000fcc0000000000 */
[----:B------:R-:W-:-:S04]  /*0480*/  DFMA R12, -R24, R8, 1 ;  /* 0x3ff00000180c742b */ /* 0x000fc80000000108 */
[----:B------:R-:W-:-:S04]  /*0490*/  FSETP.GEU.AND P1, PT, |R11|, 6.5827683646048100446e-37, PT ;  /* 0x036000000b00780b */ /* 0x000fc80003f2e200 */
[----:B------:R-:W-:-:S08]  /*04a0*/  DFMA R14, R8, R12, R8 ;  /* 0x0000000c080e722b */ /* 0x000fd00000000008 */
[----:B------:R-:W-:-:S08]  /*04b0*/  DMUL R8, R14, R10 ;  /* 0x0000000a0e087228 */ /* 0x000fd00000000000 */
        /* <DEDUP_REMOVED lines=9> */
[----:B------:R-:W-:-:S07]  /*0550*/  IMAD.MOV.U32 R8, RZ, RZ, R10 ;  /* 0x000000ffff087224 */ /* 0x000fce00078e000a */
.L_x_3:
[----:B------:R-:W-:Y:S05]  /*0560*/  BSYNC.RECONVERGENT B0 ;  /* 0x0000000000007941 */ /* 0x000fea0003800200 */
.L_x_2:
[----:B------:R-:W-:Y:S01]  /*0570*/  DMUL R18, R8, R18 ;  /* 0x0000001208127228 */ /* 0x000fe20000000000 */
[----:B------:R-:W-:Y:S01]  /*0580*/  BSSY.RECONVERGENT B0, `(.L_x_4) ;  /* 0x0000007000007945 */ /* 0x000fe20003800200 */
[----:B------:R-:W-:Y:S01]  /*0590*/  MOV R34, 0x5f0 ;  /* 0x000005f000227802 */ /* 0x000fe20000000f00 */
[----:B------:R-:W-:Y:S01]  /*05a0*/  UMOV UR4, URZ ;  /* 0x000000ff00047c82 */ /* 0x000fe20008000000 */
[----:B------:R-:W-:-:S04]  /*05b0*/  UMOV UR5, 0x3fe00000 ;  /* 0x3fe0000000057882 */ /* 0x000fc80000000000 */
[----:B------:R-:W-:-:S10]  /*05c0*/  DADD R10, -RZ, |R18| ;  /* 0x00000000ff0a7229 */ /* 0x000fd40000000512 */
[----:B------:R-:W-:-:S07]  /*05d0*/  IMAD.MOV.U32 R35, RZ, RZ, R11 ;  /* 0x000000ffff237224 */ /* 0x000fce00078e000b */
[----:B------:R-:W-:Y:S05]  /*05e0*/  CALL.REL.NOINC `($_Z5azuisPd$__internal_accurate_pow) ;  /* 0x0000002000687944 */ /* 0x000fea0003c00000 */
[----:B------:R-:W-:Y:S05]  /*05f0*/  BSYNC.RECONVERGENT B0 ;  /* 0x0000000000007941 */ /* 0x000fea0003800200 */
.L_x_4:
[C---:B------:R-:W-:Y:S01]  /*0600*/  DADD R10, R18.reuse, 0.5 ;  /* 0x3fe00000120a7429 */ /* 0x040fe20000000000 */
[----:B------:R-:W-:Y:S01]  /*0610*/  ISETP.GE.AND P1, PT, R19, RZ, PT ;  /* 0x000000ff1300720c */ /* 0x000fe20003f26270 */
[----:B------:R-:W-:Y:S01]  /*0620*/  DSETP.NEU.AND P0, PT, R18, RZ, PT ;  /* 0x000000ff1200722a */ /* 0x000fe20003f0d000 */
[----:B------:R-:W-:Y:S02]  /*0630*/  BSSY.RECONVERGENT B0, `(.L_x_5) ;  /* 0x000000e000007945 */ /* 0x000fe40003800200 */
[----:B------:R-:W-:Y:S02]  /*0640*/  FSEL R8, R8, RZ, P1 ;  /* 0x000000ff08087208 */ /* 0x000fe40000800000 */
[----:B------:R-:W-:Y:S02]  /*0650*/  FSEL R9, R9, -QNAN , P1 ;  /* 0xfff8000009097808 */ /* 0x000fe40000800000 */
[----:B------:R-:W-:Y:S02]  /*0660*/  FSEL R8, R8, RZ, P0 ;  /* 0x000000ff08087208 */ /* 0x000fe40000000000 */
[----:B------:R-:W-:-:S02]  /*0670*/  LOP3.LUT R10, R11, 0x7ff00000, RZ, 0xc0, !PT ;  /* 0x7ff000000b0a7812 */ /* 0x000fc400078ec0ff */
[----:B------:R-:W-:Y:S02]  /*0680*/  FSEL R9, R9, RZ, P0 ;  /* 0x000000ff09097208 */ /* 0x000fe40000000000 */
[----:B------:R-:W-:-:S13]  /*0690*/  ISETP.NE.AND P1, PT, R10, 0x7ff00000, PT ;  /* 0x7ff000000a00780c */ /* 0x000fda0003f25270 */
[----:B------:R-:W-:Y:S05]  /*06a0*/  @P1 BRA `(.L_x_6) ;  /* 0x0000000000181947 */ /* 0x000fea0003800000 */
[----:B------:R-:W-:-:S14]  /*06b0*/  DSETP.NAN.AND P0, PT, R18, R18, PT ;  /* 0x000000121200722a */ /* 0x000fdc0003f08000 */
[----:B------:R-:W-:Y:S01]  /*06c0*/  @P0 DADD R8, R18, 0.5 ;  /* 0x3fe0000012080429 */ /* 0x000fe20000000000 */
[----:B------:R-:W-:Y:S10]  /*06d0*/  @P0 BRA `(.L_x_6) ;  /* 0x00000000000c0947 */ /* 0x000ff40003800000 */
[----:B------:R-:W-:-:S14]  /*06e0*/  DSETP.NEU.AND P0, PT, |R18|, +INF , PT ;  /* 0x7ff000001200742a */ /* 0x000fdc0003f0d200 */
[----:B------:R-:W-:Y:S02]  /*06f0*/  @!P0 IMAD.MOV.U32 R8, RZ, RZ, 0x0 ;  /* 0x00000000ff088424 */ /* 0x000fe400078e00ff */
[----:B------:R-:W-:-:S07]  /*0700*/  @!P0 IMAD.MOV.U32 R9, RZ, RZ, 0x7ff00000 ;  /* 0x7ff00000ff098424 */ /* 0x000fce00078e00ff */
.L_x_6:
[----:B------:R-:W-:Y:S05]  /*0710*/  BSYNC.RECONVERGENT B0 ;  /* 0x0000000000007941 */ /* 0x000fea0003800200 */
.L_x_5:
[----:B------:R-:W-:Y:S01]  /*0720*/  UMOV UR6, 0x54442d18 ;  /* 0x54442d1800067882 */ /* 0x000fe20000000000 */
[----:B------:R-:W-:Y:S01]  /*0730*/  UMOV UR7, 0x400921fb ;  /* 0x400921fb00077882 */ /* 0x000fe20000000000 */
[----:B------:R-:W-:Y:S02]  /*0740*/  DSETP.NEU.AND P0, PT, R18, 1, PT ;  /* 0x3ff000001200742a */ /* 0x000fe40003f0d000 */
[----:B------:R-:W-:-:S04]  /*0750*/  DMUL R24, R28, UR6 ;  /* 0x000000061c187c28 */ /* 0x000fc80008000000 */
[----:B------:R-:W-:Y:S02]  /*0760*/  FSEL R26, R8, RZ, P0 ;  /* 0x000000ff081a7208 */ /* 0x000fe40000000000 */
[----:B------:R-:W-:Y:S02]  /*0770*/  FSEL R27, R9, 1.875, P0 ;  /* 0x3ff00000091b7808 */ /* 0x000fe40000000000 */
[----:B------:R-:W-:-:S14]  /*0780*/  DSETP.NEU.AND P1, PT, |R24|, +INF , PT ;  /* 0x7ff000001800742a */ /* 0x000fdc0003f2d200 */
[----:B------:R-:W-:Y:S01]  /*0790*/  @!P1 DMUL R30, RZ, R24 ;  /* 0x00000018ff1e9228 */ /* 0x000fe20000000000 */
[----:B------:R-:W-:Y:S01]  /*07a0*/  @!P1 IMAD.MOV.U32 R28, RZ, RZ, 0x1 ;  /* 0x00000001ff1c9424 */ /* 0x000fe200078e00ff */
[----:B------:R-:W-:Y:S09]  /*07b0*/  @!P1 BRA `(.L_x_7) ;  /* 0x0000000000549947 */ /* 0x000ff20003800000 */
[----:B------:R-:W-:Y:S01]  /*07c0*/  UMOV UR6, 0x6dc9c883 ;  /* 0x6dc9c88300067882 */ /* 0x000fe20000000000 */
[----:B------:R-:W-:Y:S01]  /*07d0*/  UMOV UR7, 0x3fe45f30 ;  /* 0x3fe45f3000077882 */ /* 0x000fe20000000000 */
[C---:B------:R-:W-:Y:S02]  /*07e0*/  DSETP.GE.AND P0, PT, |R24|.reuse, 2.14748364800000000000e+09, PT ;  /* 0x41e000001800742a */ /* 0x040fe40003f06200 */
[----:B------:R-:W-:Y:S01]  /*07f0*/  DMUL R8, R24, UR6 ;  /* 0x0000000618087c28 */ /* 0x000fe20008000000 */
[----:B------:R-:W-:Y:S01]  /*0800*/  UMOV UR6, 0x54442d18 ;  /* 0x54442d1800067882 */ /* 0x000fe20000000000 */
[----:B------:R-:W-:-:S08]  /*0810*/  UMOV UR7, 0x3ff921fb ;  /* 0x3ff921fb00077882 */ /* 0x000fd00000000000 */
[----:B------:R-:W0:Y:S08]  /*0820*/  F2I.F64 R8, R8 ;  /* 0x0000000800087311 */ /* 0x000e300000301100 */
[----:B0-----:R-:W0:Y:S02]  /*0830*/  I2F.F64 R30, R8 ;  /* 0x00000008001e7312 */ /* 0x001e240000201c00 */
[----:B0-----:R-:W-:Y:S01]  /*0840*/  DFMA R10, R30, -UR6, R24 ;  /* 0x800000061e0a7c2b */ /* 0x001fe20008000018 */
[----:B------:R-:W-:Y:S01]  /*0850*/  UMOV UR6, 0x33145c00 ;  /* 0x33145c0000067882 */ /* 0x000fe20000000000 */
[----:B------:R-:W-:-:S06]  /*0860*/  UMOV UR7, 0x3c91a626 ;  /* 0x3c91a62600077882 */ /* 0x000fcc0000000000 */
[----:B------:R-:W-:Y:S01]  /*0870*/  DFMA R10, R30, -UR6, R10 ;  /* 0x800000061e0a7c2b */ /* 0x000fe2000800000a */
[----:B------:R-:W-:Y:S01]  /*0880*/  UMOV UR6, 0x252049c0 ;  /* 0x252049c000067882 */ /* 0x000fe20000000000 */
[----:B------:R-:W-:-:S06]  /*0890*/  UMOV UR7, 0x397b839a ;  /* 0x397b839a00077882 */ /* 0x000fcc0000000000 */
[----:B------:R-:W-:Y:S01]  /*08a0*/  DFMA R30, R30, -UR6, R10 ;  /* 0x800000061e1e7c2b */ /* 0x000fe2000800000a */
[----:B------:R-:W-:Y:S10]  /*08b0*/  @!P0 BRA `(.L_x_8) ;  /* 0x0000000000108947 */ /* 0x000ff40003800000 */
[----:B------:R-:W-:-:S07]  /*08c0*/  MOV R16, 0x8e0 ;  /* 0x000008e000107802 */ /* 0x000fce0000000f00 */
[----:B------:R-:W-:Y:S05]  /*08d0*/  CALL.REL.NOINC `($_Z5azuisPd$__internal_trig_reduction_slowpathd) ;  /* 0x0000002800687944 */ /* 0x000fea0003c00000 */
[----:B------:R-:W-:Y:S02]  /*08e0*/  IMAD.MOV.U32 R30, RZ, RZ, R24 ;  /* 0x000000ffff1e7224 */ /* 0x000fe400078e0018 */
[----:B------:R-:W-:-:S07]  /*08f0*/  IMAD.MOV.U32 R31, RZ, RZ, R25 ;  /* 0x000000ffff1f7224 */ /* 0x000fce00078e0019 */
.L_x_8:
[----:B------:R-:W-:-:S07]  /*0900*/  VIADD R28, R8, 0x1 ;  /* 0x00000001081c7836 */ /* 0x000fce0000000000 */
.L_x_7:
[----:B------:R-:W0:Y:S01]  /*0910*/  LDCU.64 UR6, c[0x4][0x48] ;  /* 0x01000900ff0677ac */ /* 0x000e220008000a00 */
[----:B------:R-:W1:Y:S01]  /*0920*/  LDC.64 R24, c[0x4][0x20] ;  /* 0x01000800ff187b82 */ /* 0x000e620000000a00 */
[----:B------:R-:W-:-:S05]  /*0930*/  IMAD.SHL.U32 R8, R28, 0x40, RZ ;  /* 0x000000401c087824 */ /* 0x000fca00078e00ff */
[----:B------:R-:W-:-:S04]  /*0940*/  LOP3.LUT R8, R8, 0x40, RZ, 0xc0, !PT ;  /* 0x0000004008087812 */ /* 0x000fc800078ec0ff */
[----:B0-----:R-:W-:-:S05]  /*0950*/  IADD3 R36, P0, PT, R8, UR6, RZ ;  /* 0x0000000608247c10 */ /* 0x001fca000ff1e0ff */
[----:B------:R-:W-:Y:S01]  /*0960*/  IMAD.X R37, RZ, RZ, UR7, P0 ;  /* 0x00000007ff257e24 */ /* 0x000fe200080e06ff */
[----:B-1----:R-:W2:Y:S04]  /*0970*/  LDG.E.64 R24, desc[UR8][R24.64] ;  /* 0x0000000818187981 */ /* 0x002ea8000c1e1b00 */
[----:B------:R-:W3:Y:S04]  /*0980*/  LDG.E.128.CONSTANT R8, desc[UR8][R36.64] ;  /* 0x0000000824087981 */ /* 0x000ee8000c1e9d00 */
[----:B------:R-:W4:Y:S04]  /*0990*/  LDG.E.128.CONSTANT R12, desc[UR8][R36.64+0x10] ;  /* 0x00001008240c7981 */ /* 0x000f28000c1e9d00 */
[----:B------:R-:W5:Y:S01]  /*09a0*/  LDG.E.128.CONSTANT R16, desc[UR8][R36.64+0x20] ;  /* 0x0000200824107981 */ /* 0x000f62000c1e9d00 */
[----:B------:R-:W-:-:S02]  /*09b0*/  DMUL R34, R22, 500 ;  /* 0x407f400016227828 */ /* 0x000fc40000000000 */
[----:B------:R-:W-:-:S08]  /*09c0*/  DADD R22, R22, -1 ;  /* 0xbff0000016167429 */ /* 0x000fd00000000000 */
[----:B------:R-:W-:Y:S01]  /*09d0*/  DMUL R34, R34, R22 ;  /* 0x0000001622227228 */ /* 0x000fe20000000000 */
[----:B------:R-:W-:-:S04]  /*09e0*/  LOP3.LUT R22, R28, 0x1, RZ, 0xc0, !PT ;  /* 0x000000011c167812 */ /* 0x000fc800078ec0ff */
[----:B------:R-:W-:Y:S01]  /*09f0*/  ISETP.NE.U32.AND P0, PT, R22, 0x1, PT ;  /* 0x000000011600780c */ /* 0x000fe20003f05070 */
[----:B------:R-:W-:Y:S02]  /*0a00*/  IMAD.MOV.U32 R22, RZ, RZ, 0x3da8ff83 ;  /* 0x3da8ff83ff167424 */ /* 0x000fe400078e00ff */
[----:B------:R-:W-:-:S03]  /*0a10*/  IMAD.MOV.U32 R32, RZ, RZ, 0x20fd8164 ;  /* 0x20fd8164ff207424 */ /* 0x000fc600078e00ff */
[----:B------:R-:W-:Y:S01]  /*0a20*/  FSEL R33, -R22, 0.11223486810922622681, !P0 ;  /* 0x3de5db6516217808 */ /* 0x000fe20004000100 */
[----:B------:R-:W-:Y:S01]  /*0a30*/  DMUL R22, R30, R30 ;  /* 0x0000001e1e167228 */ /* 0x000fe20000000000 */
[----:B------:R-:W-:Y:S01]  /*0a40*/  FSEL R32, R32, -8.06006814911005101289e+34, !P0 ;  /* 0xf9785eba20207808 */ /* 0x000fe20004000000 */
[----:B------:R-:W-:-:S08]  /*0a50*/  DADD R20, R20, -0.5 ;  /* 0xbfe0000014147429 */ /* 0x000fd00000000000 */
[----:B------:R-:W-:-:S08]  /*0a60*/  DMUL R20, R34, R20 ;  /* 0x0000001422147228 */ /* 0x000fd00000000000 */
[----:B------:R-:W-:Y:S01]  /*0a70*/  DMUL R20, R4, R20 ;  /* 0x0000001404147228 */ /* 0x000fe20000000000 */
[----:B------:R-:W-:Y:S01]  /*0a80*/  BSSY.RECONVERGENT B0, `(.L_x_9) ;  /* 0x0000025000007945 */ /* 0x000fe20003800200 */
[----:B---3--:R-:W-:Y:S01]  /*0a90*/  DFMA R32, R22, R32, R8 ;  /* 0x000000201620722b */ /* 0x008fe20000000008 */
[----:B--2---:R-:W0:Y:S01]  /*0aa0*/  MUFU.RCP64H R9, R25 ;  /* 0x0000001900097308 */ /* 0x004e220000001800 */
[----:B------:R-:W-:-:S06]  /*0ab0*/  IMAD.MOV.U32 R8, RZ, RZ, 0x1 ;  /* 0x00000001ff087424 */ /* 0x000fcc00078e00ff */
[----:B------:R-:W-:Y:S02]  /*0ac0*/  DFMA R32, R22, R32, R10 ;  /* 0x000000201620722b */ /* 0x000fe4000000000a */
[----:B0-----:R-:W-:-:S06]  /*0ad0*/  DFMA R10, -R24, R8, 1 ;  /* 0x3ff00000180a742b */ /* 0x001fcc0000000108 */
[----:B----4-:R-:W-:Y:S02]  /*0ae0*/  DFMA R12, R22, R32, R12 ;  /* 0x00000020160c722b */ /* 0x010fe4000000000c */
[----:B------:R-:W-:-:S06]  /*0af0*/  DFMA R10, R10, R10, R10 ;  /* 0x0000000a0a0a722b */ /* 0x000fcc000000000a */
[----:B------:R-:W-:Y:S02]  /*0b00*/  DFMA R12, R22, R12, R14 ;  /* 0x0000000c160c722b */ /* 0x000fe4000000000e */
[----:B------:R-:W-:-:S06]  /*0b10*/  DFMA R8, R8, R10, R8 ;  /* 0x0000000a0808722b */ /* 0x000fcc0000000008 */
[----:B-----5:R-:W-:Y:S02]  /*0b20*/  DFMA R12, R22, R12, R16 ;  /* 0x0000000c160c722b */ /* 0x020fe40000000010 */
[----:B------:R-:W-:Y:S02]  /*0b30*/  DFMA R14, -R24, R8, 1 ;  /* 0x3ff00000180e742b */ /* 0x000fe40000000108 */
[----:B------:R-:W-:-:S04]  /*0b40*/  DADD R10, R20, 2 ;  /* 0x40000000140a7429 */ /* 0x000fc80000000000 */
[----:B------:R-:W-:Y:S02]  /*0b50*/  DFMA R18, R22, R12, R18 ;  /* 0x0000000c1612722b */ /* 0x000fe40000000012 */
[----:B------:R-:W-:-:S06]  /*0b60*/  DFMA R8, R8, R14, R8 ;  /* 0x0000000e0808722b */ /* 0x000fcc0000000008 */
[----:B------:R-:W-:Y:S02]  /*0b70*/  DFMA R30, R18, R30, R30 ;  /* 0x0000001e121e722b */ /* 0x000fe4000000001e */
[----:B------:R-:W-:Y:S02]  /*0b80*/  DMUL R12, R10, R8 ;  /* 0x000000080a0c7228 */ /* 0x000fe40000000000 */
[----:B------:R-:W-:-:S06]  /*0b90*/  DFMA R18, R22, R18, 1 ;  /* 0x3ff000001612742b */ /* 0x000fcc0000000012 */
[----:B------:R-:W-:-:S04]  /*0ba0*/  DFMA R22, -R24, R12, R10 ;  /* 0x0000000c1816722b */ /* 0x000fc8000000010a */
[----:B------:R-:W-:Y:S02]  /*0bb0*/  FSEL R14, R18, R30, !P0 ;  /* 0x0000001e120e7208 */ /* 0x000fe40004000000 */
[----:B------:R-:W-:Y:S02]  /*0bc0*/  FSEL R15, R19, R31, !P0 ;  /* 0x0000001f130f7208 */ /* 0x000fe40004000000 */
[----:B------:R-:W-:-:S04]  /*0bd0*/  DFMA R22, R8, R22, R12 ;  /* 0x000000160816722b */ /* 0x000fc8000000000c */
[----:B------:R-:W-:Y:S01]  /*0be0*/  DADD R8, RZ, -R14 ;  /* 0x00000000ff087229 */ /* 0x000fe2000000080e */
[----:B------:R-:W-:-:S05]  /*0bf0*/  LOP3.LUT P0, RZ, R28, 0x2, RZ, 0xc0, !PT ;  /* 0x000000021cff7812 */ /* 0x000fca000780c0ff */
[----:B------:R-:W-:Y:S01]  /*0c00*/  FFMA R12, RZ, R25, R23 ;  /* 0x00000019ff0c7223 */ /* 0x000fe20000000017 */
[----:B------:R-:W-:-:S03]  /*0c10*/  FSETP.GEU.AND P1, PT, |R11|, 6.5827683646048100446e-37, PT ;  /* 0x036000000b00780b */ /* 0x000fc60003f2e200 */
[----:B------:R-:W-:Y:S02]  /*0c20*/  FSEL R18, R14, R8, !P0 ;  /* 0x000000080e127208 */ /* 0x000fe40004000000 */
[----:B------:R-:W-:Y:S02]  /*0c30*/  FSEL R19, R15, R9, !P0 ;  /* 0x000000090f137208 */ /* 0x000fe40004000000 */
[----:B------:R-:W-:-:S04]  /*0c40*/  FSETP.GT.AND P0, PT, |R12|, 1.469367938527859385e-39, PT ;  /* 0x001000000c00780b */ /* 0x000fc80003f04200 */
[----:B------:R-:W-:-:S09]  /*0c50*/  DMUL R18, R26, R18 ;  /* 0x000000121a127228 */ /* 0x000fd20000000000 */
[----:B------:R-:W-:Y:S05]  /*0c60*/  @P0 BRA P1, `(.L_x_10) ;  /* 0x0000000000180947 */ /* 0x000fea0000800000 */
[----:B------:R-:W-:Y:S01]  /*0c70*/  IMAD.MOV.U32 R16, RZ, RZ, R24 ;  /* 0x000000ffff107224 */ /* 0x000fe200078e0018 */
[----:B------:R-:W-:Y:S01]  /*0c80*/  MOV R8, 0xcb0 ;  /* 0x00000cb000087802 */ /* 0x000fe20000000f00 */
[----:B------:R-:W-:-:S07]  /*0c90*/  IMAD.MOV.U32 R17, RZ, RZ, R25 ;  /* 0x000000ffff117224 */ /* 0x000fce00078e0019 */
[----:B------:R-:W-:Y:S05]  /*0ca0*/  CALL.REL.NOINC `($__internal_0_$__cuda_sm20_div_rn_f64_full) ;  /* 0x0000001400287944 */ /* 0x000fea0003c00000 */
[----:B------:R-:W-:Y:S02]  /*0cb0*/  IMAD.MOV.U32 R22, RZ, RZ, R10 ;  /* 0x000000ffff167224 */ /* 0x000fe400078e000a */
[----:B------:R-:W-:-:S07]  /*0cc0*/  IMAD.MOV.U32 R23, RZ, RZ, R9 ;  /* 0x000000ffff177224 */ /* 0x000fce00078e0009 */
.L_x_10:
[----:B------:R-:W-:Y:S05]  /*0cd0*/  BSYNC.RECONVERGENT B0 ;  /* 0x0000000000007941 */ /* 0x000fea0003800200 */
.L_x_9:
[----:B------:R-:W0:Y:S01]  /*0ce0*/  MUFU.RCP64H R9, R25 ;  /* 0x0000001900097308 */ /* 0x000e220000001800 */
[----:B------:R-:W-:Y:S01]  /*0cf0*/  IMAD.MOV.U32 R8, RZ, RZ, 0x1 ;  /* 0x00000001ff087424 */ /* 0x000fe200078e00ff */
[----:B------:R-:W-:Y:S05]  /*0d00*/  BSSY.RECONVERGENT B0, `(.L_x_11) ;  /* 0x0000013000007945 */ /* 0x000fea0003800200 */
[----:B0-----:R-:W-:-:S08]  /*0d10*/  DFMA R10, -R24, R8, 1 ;  /* 0x3ff00000180a742b */ /* 0x001fd00000000108 */
[----:B------:R-:W-:-:S08]  /*0d20*/  DFMA R10, R10, R10, R10 ;  /* 0x0000000a0a0a722b */ /* 0x000fd0000000000a */
[----:B------:R-:W-:Y:S02]  /*0d30*/  DFMA R8, R8, R10, R8 ;  /* 0x0000000a0808722b */ /* 0x000fe40000000008 */
[----:B------:R-:W-:-:S06]  /*0d40*/  DADD R10, -R20, 2 ;  /* 0x40000000140a7429 */ /* 0x000fcc0000000100 */
        /* <DEDUP_REMOVED lines=14> */
.L_x_12:
[----:B------:R-:W-:Y:S05]  /*0e30*/  BSYNC.RECONVERGENT B0 ;  /* 0x0000000000007941 */ /* 0x000fea0003800200 */
.L_x_11:
[----:B------:R-:W-:Y:S01]  /*0e40*/  DMUL R22, R8, R22 ;  /* 0x0000001608167228 */ /* 0x000fe20000000000 */
[----:B------:R-:W-:Y:S01]  /*0e50*/  BSSY.RECONVERGENT B0, `(.L_x_13) ;  /* 0x0000006000007945 */ /* 0x000fe20003800200 */
[----:B------:R-:W-:Y:S01]  /*0e60*/  MOV R34, 0xeb0 ;  /* 0x00000eb000227802 */ /* 0x000fe20000000f00 */
[----:B------:R-:W-:-:S05]  /*0e70*/  UMOV UR5, 0x3fe00000 ;  /* 0x3fe0000000057882 */ /* 0x000fca0000000000 */
[----:B------:R-:W-:-:S10]  /*0e80*/  DADD R10, -RZ, |R22| ;  /* 0x00000000ff0a7229 */ /* 0x000fd40000000516 */
[----:B------:R-:W-:-:S07]  /*0e90*/  IMAD.MOV.U32 R35, RZ, RZ, R11 ;  /* 0x000000ffff237224 */ /* 0x000fce00078e000b */
[----:B------:R-:W-:Y:S05]  /*0ea0*/  CALL.REL.NOINC `($_Z5azuisPd$__internal_accurate_pow) ;  /* 0x0000001800387944 */ /* 0x000fea0003c00000 */
[----:B------:R-:W-:Y:S05]  /*0eb0*/  BSYNC.RECONVERGENT B0 ;  /* 0x0000000000007941 */ /* 0x000fea0003800200 */
.L_x_13:
        /* <DEDUP_REMOVED lines=17> */
.L_x_15:
[----:B------:R-:W-:Y:S05]  /*0fd0*/  BSYNC.RECONVERGENT B0 ;  /* 0x0000000000007941 */ /* 0x000fea0003800200 */
.L_x_14:
        /* <DEDUP_REMOVED lines=26> */
[----:B------:R-:W-:Y:S01]  /*1180*/  IMAD.MOV.U32 R24, RZ, RZ, R10 ;  /* 0x000000ffff187224 */ /* 0x000fe200078e000a */
[----:B------:R-:W-:Y:S01]  /*1190*/  MOV R16, 0x11c0 ;  /* 0x000011c000107802 */ /* 0x000fe20000000f00 */
[----:B------:R-:W-:-:S07]  /*11a0*/  IMAD.MOV.U32 R25, RZ, RZ, R11 ;  /* 0x000000ffff197224 */ /* 0x000fce00078e000b */
[----:B------:R-:W-:Y:S05]  /*11b0*/  CALL.REL.NOINC `($_Z5azuisPd$__internal_trig_reduction_slowpathd) ;  /* 0x0000002000307944 */ /* 0x000fea0003c00000 */
[----:B------:R-:W-:Y:S02]  /*11c0*/  IMAD.MOV.U32 R16, RZ, RZ, R24 ;  /* 0x000000ffff107224 */ /* 0x000fe400078e0018 */
[----:B------:R-:W-:-:S07]  /*11d0*/  IMAD.MOV.U32 R17, RZ, RZ, R25 ;  /* 0x000000ffff117224 */ /* 0x000fce00078e0019 */
.L_x_17:
[----:B------:R-:W-:-:S07]  /*11e0*/  VIADD R24, R8, 0x1 ;  /* 0x0000000108187836 */ /* 0x000fce0000000000 */
.L_x_16:
[----:B------:R-:W0:Y:S01]  /*11f0*/  LDCU.64 UR6, c[0x4][0x48] ;  /* 0x01000900ff0677ac */ /* 0x000e220008000a00 */
[----:B------:R-:W-:-:S05]  /*1200*/  IMAD.SHL.U32 R8, R24, 0x40, RZ ;  /* 0x0000004018087824 */ /* 0x000fca00078e00ff */
[----:B------:R-:W-:-:S04]  /*1210*/  LOP3.LUT R8, R8, 0x40, RZ, 0xc0, !PT ;  /* 0x0000004008087812 */ /* 0x000fc800078ec0ff */
[----:B0-----:R-:W-:-:S05]  /*1220*/  IADD3 R28, P0, PT, R8, UR6, RZ ;  /* 0x00000006081c7c10 */ /* 0x001fca000ff1e0ff */
[----:B------:R-:W-:-:S05]  /*1230*/  IMAD.X R29, RZ, RZ, UR7, P0 ;  /* 0x00000007ff1d7e24 */ /* 0x000fca00080e06ff */
[----:B------:R-:W2:Y:S04]  /*1240*/  LDG.E.128.CONSTANT R8, desc[UR8][R28.64] ;  /* 0x000000081c087981 */ /* 0x000ea8000c1e9d00 */
[----:B------:R-:W3:Y:S04]  /*1250*/  LDG.E.128.CONSTANT R12, desc[UR8][R28.64+0x10] ;  /* 0x000010081c0c7981 */ /* 0x000ee8000c1e9d00 */
[----:B------:R-:W4:Y:S01]  /*1260*/  LDG.E.128.CONSTANT R20, desc[UR8][R28.64+0x20] ;  /* 0x000020081c147981 */ /* 0x000f22000c1e9d00 */
[----:B------:R-:W-:Y:S01]  /*1270*/  LOP3.LUT R25, R24, 0x1, RZ, 0xc0, !PT ;  /* 0x0000000118197812 */ /* 0x000fe200078ec0ff */
[----:B------:R-:W-:Y:S01]  /*1280*/  IMAD.MOV.U32 R30, RZ, RZ, 0x20fd8164 ;  /* 0x20fd8164ff1e7424 */ /* 0x000fe200078e00ff */
[----:B------:R-:W-:Y:S01]  /*1290*/  DMUL R26, R16, R16 ;  /* 0x00000010101a7228 */ /* 0x000fe20000000000 */
[----:B------:R-:W-:Y:S01]  /*12a0*/  BSSY.RECONVERGENT B0, `(.L_x_18) ;  /* 0x000001a000007945 */ /* 0x000fe20003800200 */
[----:B------:R-:W-:Y:S01]  /*12b0*/  ISETP.NE.U32.AND P0, PT, R25, 0x1, PT ;  /* 0x000000011900780c */ /* 0x000fe20003f05070 */
[----:B------:R-:W-:Y:S01]  /*12c0*/  IMAD.MOV.U32 R25, RZ, RZ, 0x3da8ff83 ;  /* 0x3da8ff83ff197424 */ /* 0x000fe200078e00ff */
[----:B------:R-:W-:Y:S01]  /*12d0*/  MOV R34, 0x1440 ;  /* 0x0000144000227802 */ /* 0x000fe20000000f00 */
[----:B------:R-:W-:Y:S01]  /*12e0*/  UMOV UR5, 0x40000000 ;  /* 0x4000000000057882 */ /* 0x000fe20000000000 */
[----:B------:R-:W-:-:S02]  /*12f0*/  FSEL R30, R30, -8.06006814911005101289e+34, !P0 ;  /* 0xf9785eba1e1e7808 */ /* 0x000fc40004000000 */
[----:B------:R-:W-:-:S06]  /*1300*/  FSEL R31, -R25, 0.11223486810922622681, !P0 ;  /* 0x3de5db65191f7808 */ /* 0x000fcc0004000100 */
[----:B--2---:R-:W-:-:S08]  /*1310*/  DFMA R8, R26, R30, R8 ;  /* 0x0000001e1a08722b */ /* 0x004fd00000000008 */
[----:B------:R-:W-:-:S08]  /*1320*/  DFMA R8, R26, R8, R10 ;  /* 0x000000081a08722b */ /* 0x000fd0000000000a */
[----:B---3--:R-:W-:-:S08]  /*1330*/  DFMA R8, R26, R8, R12 ;  /* 0x000000081a08722b */ /* 0x008fd0000000000c */
[----:B------:R-:W-:-:S08]  /*1340*/  DFMA R8, R26, R8, R14 ;  /* 0x000000081a08722b */ /* 0x000fd0000000000e */
[----:B----4-:R-:W-:-:S08]  /*1350*/  DFMA R8, R26, R8, R20 ;  /* 0x000000081a08722b */ /* 0x010fd00000000014 */
[----:B------:R-:W-:-:S08]  /*1360*/  DFMA R8, R26, R8, R22 ;  /* 0x000000081a08722b */ /* 0x000fd00000000016 */
[----:B------:R-:W-:Y:S02]  /*1370*/  DFMA R16, R8, R16, R16 ;  /* 0x000000100810722b */ /* 0x000fe40000000010 */
[----:B------:R-:W-:-:S10]  /*1380*/  DFMA R8, R26, R8, 1 ;  /* 0x3ff000001a08742b */ /* 0x000fd40000000008 */
[----:B------:R-:W-:Y:S02]  /*1390*/  FSEL R10, R8, R16, !P0 ;  /* 0x00000010080a7208 */ /* 0x000fe40004000000 */
[----:B------:R-:W-:Y:S02]  /*13a0*/  FSEL R11, R9, R17, !P0 ;  /* 0x00000011090b7208 */ /* 0x000fe40004000000 */
[----:B------:R-:W-:-:S04]  /*13b0*/  LOP3.LUT P0, RZ, R24, 0x2, RZ, 0xc0, !PT ;  /* 0x0000000218ff7812 */ /* 0x000fc8000780c0ff */
[----:B------:R-:W-:-:S10]  /*13c0*/  DADD R8, RZ, -R10 ;  /* 0x00000000ff087229 */ /* 0x000fd4000000080a */
[----:B------:R-:W-:Y:S02]  /*13d0*/  FSEL R8, R10, R8, !P0 ;  /* 0x000000080a087208 */ /* 0x000fe40004000000 */
[----:B------:R-:W-:-:S06]  /*13e0*/  FSEL R9, R11, R9, !P0 ;  /* 0x000000090b097208 */ /* 0x000fcc0004000000 */
[----:B------:R-:W-:-:S08]  /*13f0*/  DFMA R4, R4, R8, R18 ;  /* 0x000000080404722b */ /* 0x000fd00000000012 */
[----:B------:R-:W-:-:S08]  /*1400*/  DADD R4, R4, R4 ;  /* 0x0000000004047229 */ /* 0x000fd00000000004 */
[----:B------:R-:W-:-:S10]  /*1410*/  DADD R10, -RZ, |R4| ;  /* 0x00000000ff0a7229 */ /* 0x000fd40000000504 */
[----:B------:R-:W-:-:S07]  /*1420*/  IMAD.MOV.U32 R35, RZ, RZ, R11 ;  /* 0x000000ffff237224 */ /* 0x000fce00078e000b */
[----:B------:R-:W-:Y:S05]  /*1430*/  CALL.REL.NOINC `($_Z5azuisPd$__internal_accurate_pow) ;  /* 0x0000001000d47944 */ /* 0x000fea0003c00000 */
[----:B------:R-:W-:Y:S05]  /*1440*/  BSYNC.RECONVERGENT B0 ;  /* 0x0000000000007941 */ /* 0x000fea0003800200 */
.L_x_18:
[C---:B------:R-:W-:Y:S01]  /*1450*/  DADD R10, R4.reuse, 2 ;  /* 0x40000000040a7429 */ /* 0x040fe20000000000 */
[----:B------:R-:W-:Y:S01]  /*1460*/  BSSY.RECONVERGENT B0, `(.L_x_19) ;  /* 0x000000c000007945 */ /* 0x000fe20003800200 */
[----:B------:R-:W-:-:S08]  /*1470*/  DSETP.NEU.AND P0, PT, R4, RZ, PT ;  /* 0x000000ff0400722a */ /* 0x000fd00003f0d000 */
[----:B------:R-:W-:-:S04]  /*1480*/  LOP3.LUT R10, R11, 0x7ff00000, RZ, 0xc0, !PT ;  /* 0x7ff000000b0a7812 */ /* 0x000fc800078ec0ff */
[----:B------:R-:W-:Y:S02]  /*1490*/  ISETP.NE.AND P1, PT, R10, 0x7ff00000, PT ;  /* 0x7ff000000a00780c */ /* 0x000fe40003f25270 */
[----:B------:R-:W-:-:S11]  /*14a0*/  @!P0 CS2R R8, SRZ ;  /* 0x0000000000088805 */ /* 0x000fd6000001ff00 */
[----:B------:R-:W-:Y:S05]  /*14b0*/  @P1 BRA `(.L_x_20) ;  /* 0x0000000000181947 */ /* 0x000fea0003800000 */
[----:B------:R-:W-:-:S14]  /*14c0*/  DSETP.NAN.AND P0, PT, R4, R4, PT ;  /* 0x000000040400722a */ /* 0x000fdc0003f08000 */
[----:B------:R-:W-:Y:S01]  /*14d0*/  @P0 DADD R8, R4, 2 ;  /* 0x4000000004080429 */ /* 0x000fe20000000000 */
[----:B------:R-:W-:Y:S10]  /*14e0*/  @P0 BRA `(.L_x_20) ;  /* 0x00000000000c0947 */ /* 0x000ff40003800000 */
[----:B------:R-:W-:-:S14]  /*14f0*/  DSETP.NEU.AND P0, PT, |R4|, +INF , PT ;  /* 0x7ff000000400742a */ /* 0x000fdc0003f0d200 */
[----:B------:R-:W-:Y:S02]  /*1500*/  @!P0 IMAD.MOV.U32 R8, RZ, RZ, 0x0 ;  /* 0x00000000ff088424 */ /* 0x000fe400078e00ff */
[----:B------:R-:W-:-:S07]  /*1510*/  @!P0 IMAD.MOV.U32 R9, RZ, RZ, 0x7ff00000 ;  /* 0x7ff00000ff098424 */ /* 0x000fce00078e00ff */
.L_x_20:
[----:B------:R-:W-:Y:S05]  /*1520*/  BSYNC.RECONVERGENT B0 ;  /* 0x0000000000007941 */ /* 0x000fea0003800200 */
.L_x_19:
[----:B------:R-:W-:Y:S01]  /*1530*/  DADD R8, -R8, 1 ;  /* 0x3ff0000008087429 */ /* 0x000fe20000000100 */
[----:B------:R-:W-:Y:S01]  /*1540*/  BSSY.RECONVERGENT B0, `(.L_x_21) ;  /* 0x0000009000007945 */ /* 0x000fe20003800200 */
[----:B------:R-:W-:Y:S01]  /*1550*/  DSETP.NEU.AND P0, PT, R4, 1, PT ;  /* 0x3ff000000400742a */ /* 0x000fe20003f0d000 */
[----:B------:R-:W-:Y:S01]  /*1560*/  MOV R34, 0x15d0 ;  /* 0x000015d000227802 */ /* 0x000fe20000000f00 */
[----:B------:R-:W-:-:S06]  /*1570*/  UMOV UR5, 0x3fe00000 ;  /* 0x3fe0000000057882 */ /* 0x000fcc0000000000 */
[----:B------:R-:W-:Y:S02]  /*1580*/  FSEL R4, R8, RZ, P0 ;  /* 0x000000ff08047208 */ /* 0x000fe40000000000 */
[----:B------:R-:W-:-:S06]  /*1590*/  FSEL R5, R9, RZ, P0 ;  /* 0x000000ff09057208 */ /* 0x000fcc0000000000 */
[----:B------:R-:W-:-:S10]  /*15a0*/  DADD R10, -RZ, |R4| ;  /* 0x00000000ff0a7229 */ /* 0x000fd40000000504 */
[----:B------:R-:W-:-:S07]  /*15b0*/  IMAD.MOV.U32 R35, RZ, RZ, R11 ;  /* 0x000000ffff237224 */ /* 0x000fce00078e000b */
[----:B------:R-:W-:Y:S05]  /*15c0*/  CALL.REL.NOINC `($_Z5azuisPd$__internal_accurate_pow) ;  /* 0x0000001000707944 */ /* 0x000fea0003c00000 */
[----:B------:R-:W-:Y:S05]  /*15d0*/  BSYNC.RECONVERGENT B0 ;  /* 0x0000000000007941 */ /* 0x000fea0003800200 */
.L_x_21:
        /* <DEDUP_REMOVED lines=17> */
.L_x_23:
[----:B------:R-:W-:Y:S05]  /*16f0*/  BSYNC.RECONVERGENT B0 ;  /* 0x0000000000007941 */ /* 0x000fea0003800200 */
.L_x_22:
[----:B------:R-:W-:Y:S01]  /*1700*/  DADD R16, R8, 1 ;  /* 0x3ff0000008107429 */ /* 0x000fe20000000000 */
[----:B------:R-:W-:Y:S01]  /*1710*/  BSSY.RECONVERGENT B0, `(.L_x_24) ;  /* 0x0000014000007945 */ /* 0x000fe20003800200 */
[----:B------:R-:W-:Y:S01]  /*1720*/  IMAD.MOV.U32 R8, RZ, RZ, 0x1 ;  /* 0x00000001ff087424 */ /* 0x000fe200078e00ff */
[----:B------:R-:W-:-:S03]  /*1730*/  DSETP.NEU.AND P1, PT, R4, 1, PT ;  /* 0x3ff000000400742a */ /* 0x000fc60003f2d000 */
[----:B------:R-:W0:Y:S02]  /*1740*/  MUFU.RCP64H R9, R17 ;  /* 0x0000001100097308 */ /* 0x000e240000001800 */
[----:B0-----:R-:W-:-:S08]  /*1750*/  DFMA R10, -R16, R8, 1 ;  /* 0x3ff00000100a742b */ /* 0x001fd00000000108 */
[----:B------:R-:W-:-:S08]  /*1760*/  DFMA R10, R10, R10, R10 ;  /* 0x0000000a0a0a722b */ /* 0x000fd0000000000a */
[----:B------:R-:W-:-:S08]  /*1770*/  DFMA R10, R8, R10, R8 ;  /* 0x0000000a080a722b */ /* 0x000fd00000000008 */
[----:B------:R-:W-:-:S08]  /*1780*/  DFMA R8, -R16, R10, 1 ;  /* 0x3ff000001008742b */ /* 0x000fd0000000010a */
[----:B------:R-:W-:-:S08]  /*1790*/  DFMA R8, R10, R8, R10 ;  /* 0x000000080a08722b */ /* 0x000fd0000000000a */
[----:B------:R-:W-:-:S08]  /*17a0*/  DMUL R10, R8, 2 ;  /* 0x40000000080a7828 */ /* 0x000fd00000000000 */
[----:B------:R-:W-:-:S08]  /*17b0*/  DFMA R12, -R16, R10, 2 ;  /* 0x40000000100c742b */ /* 0x000fd0000000010a */
[----:B------:R-:W-:-:S10]  /*17c0*/  DFMA R10, R8, R12, R10 ;  /* 0x0000000c080a722b */ /* 0x000fd4000000000a */
[----:B------:R-:W-:-:S05]  /*17d0*/  FFMA R8, RZ, R17, R11 ;  /* 0x00000011ff087223 */ /* 0x000fca000000000b */
[----:B------:R-:W-:-:S13]  /*17e0*/  FSETP.GT.AND P0, PT, |R8|, 1.469367938527859385e-39, PT ;  /* 0x001000000800780b */ /* 0x000fda0003f04200 */
[----:B------:R-:W-:Y:S05]  /*17f0*/  @P0 BRA `(.L_x_25) ;  /* 0x0000000000140947 */ /* 0x000fea0003800000 */
[----:B------:R-:W-:Y:S01]  /*1800*/  IMAD.MOV.U32 R10, RZ, RZ, RZ ;  /* 0x000000ffff0a7224 */ /* 0x000fe200078e00ff */
[----:B------:R-:W-:Y:S01]  /*1810*/  MOV R8, 0x1840 ;  /* 0x0000184000087802 */ /* 0x000fe20000000f00 */
[----:B------:R-:W-:-:S07]  /*1820*/  IMAD.MOV.U32 R11, RZ, RZ, 0x40000000 ;  /* 0x40000000ff0b7424 */ /* 0x000fce00078e00ff */
[----:B------:R-:W-:Y:S05]  /*1830*/  CALL.REL.NOINC `($__internal_0_$__cuda_sm20_div_rn_f64_full) ;  /* 0x0000000800447944 */ /* 0x000fea0003c00000 */
[----:B------:R-:W-:-:S07]  /*1840*/  IMAD.MOV.U32 R11, RZ, RZ, R9 ;  /* 0x000000ffff0b7224 */ /* 0x000fce00078e0009 */
.L_x_25:
[----:B------:R-:W-:Y:S05]  /*1850*/  BSYNC.RECONVERGENT B0 ;  /* 0x0000000000007941 */ /* 0x000fea0003800200 */
.L_x_24:
[----:B------:R-:W0:Y:S01]  /*1860*/  LDC.64 R26, c[0x0][0x380] ;  /* 0x0000e000ff1a7b82 */ /* 0x000e220000000a00 */
[----:B------:R-:W-:-:S04]  /*1870*/  IMAD R2, R2, R0, RZ ;  /* 0x0000000002027224 */ /* 0x000fc800078e02ff */
[----:B------:R-:W-:-:S04]  /*1880*/  IMAD.IADD R5, R3, 0x1, R2 ;  /* 0x0000000103057824 */ /* 0x000fc800078e0202 */
[----:B0-----:R-:W-:-:S05]  /*1890*/  IMAD.WIDE R26, R5, 0x8, R26 ;  /* 0x00000008051a7825 */ /* 0x001fca00078e021a */
[----:B------:R-:W2:Y:S01]  /*18a0*/  LDG.E.64 R4, desc[UR8][R26.64] ;  /* 0x000000081a047981 */ /* 0x000ea2000c1e1b00 */
[----:B------:R-:W0:Y:S01]  /*18b0*/  LDC.64 R20, c[0x4][0x18] ;  /* 0x01000600ff147b82 */ /* 0x000e220000000a00 */
[----:B------:R-:W-:Y:S02]  /*18c0*/  FSEL R24, R10, RZ, P1 ;  /* 0x000000ff0a187208 */ /* 0x000fe40000800000 */
[----:B------:R-:W-:-:S05]  /*18d0*/  FSEL R25, R11, 1.875, P1 ;  /* 0x3ff000000b197808 */ /* 0x000fca0000800000 */
[----:B------:R-:W1:Y:S01]  /*18e0*/  LDC.64 R8, c[0x4][0x8] ;  /* 0x01000200ff087b82 */ /* 0x000e620000000a00 */
[----:B------:R-:W-:-:S07]  /*18f0*/  DADD R22, -R24, 1 ;  /* 0x3ff0000018167429 */ /* 0x000fce0000000100 */
[----:B------:R-:W3:Y:S01]  /*1900*/  LDC.64 R18, c[0x4][0x10] ;  /* 0x01000400ff127b82 */ /* 0x000ee20000000a00 */
[----:B--2---:R-:W-:-:S07]  /*1910*/  DMUL R22, R22, R4 ;  /* 0x0000000416167228 */ /* 0x004fce0000000000 */
[----:B------:R2:W-:Y:S04]  /*1920*/  STG.E.64 desc[UR8][R26.64], R22 ;  /* 0x000000161a007986 */ /* 0x0005e8000c101b08 */
[----:B0-----:R-:W4:Y:S04]  /*1930*/  LDG.E.64 R20, desc[UR8][R20.64] ;  /* 0x0000000814147981 */ /* 0x001f28000c1e1b00 */
[----:B-1----:R-:W5:Y:S04]  /*1940*/  LDG.E.64 R8, desc[UR8][R8.64] ;  /* 0x0000000808087981 */ /* 0x002f68000c1e1b00 */
[----:B---3--:R-:W3:Y:S01]  /*1950*/  LDG.E.64 R18, desc[UR8][R18.64] ;  /* 0x0000000812127981 */ /* 0x008ee2000c1e1b00 */
[----:B------:R-:W-:Y:S01]  /*1960*/  IMAD.MOV.U32 R10, RZ, RZ, 0x1 ;  /* 0x00000001ff0a7424 */ /* 0x000fe200078e00ff */
[----:B------:R-:W-:Y:S01]  /*1970*/  BSSY.RECONVERGENT B0, `(.L_x_26) ;  /* 0x000001e000007945 */ /* 0x000fe20003800200 */
[----:B----4-:R-:W0:Y:S01]  /*1980*/  MUFU.RCP64H R11, R21 ;  /* 0x00000015000b7308 */ /* 0x010e220000001800 */
[----:B-----5:R-:W-:-:S02]  /*1990*/  DMUL R4, R6, R8 ;  /* 0x0000000806047228 */ /* 0x020fc40000000000 */
[----:B---3--:R-:W-:-:S06]  /*19a0*/  DMUL R28, R6, R18 ;  /* 0x00000012061c7228 */ /* 0x008fcc0000000000 */
[C---:B------:R-:W-:Y:S02]  /*19b0*/  DMUL R6, R4.reuse, 500 ;  /* 0x407f400004067828 */ /* 0x040fe40000000000 */
[----:B------:R-:W-:Y:S02]  /*19c0*/  DADD R12, -R4, 1 ;  /* 0x3ff00000040c7429 */ /* 0x000fe40000000100 */
[----:B------:R-:W-:Y:S02]  /*19d0*/  DADD R14, -R28, 0.5 ;  /* 0x3fe000001c0e7429 */ /* 0x000fe40000000100 */
[----:B0-----:R-:W-:-:S04]  /*19e0*/  DFMA R16, -R20, R10, 1 ;  /* 0x3ff000001410742b */ /* 0x001fc8000000010a */
[----:B------:R-:W-:-:S04]  /*19f0*/  DMUL R6, R6, R12 ;  /* 0x0000000c06067228 */ /* 0x000fc80000000000 */
[----:B------:R-:W-:-:S04]  /*1a00*/  DFMA R16, R16, R16, R16 ;  /* 0x000000101010722b */ /* 0x000fc80000000010 */
[----:B------:R-:W-:-:S04]  /*1a10*/  DMUL R6, R6, R14 ;  /* 0x0000000e06067228 */ /* 0x000fc80000000000 */
[----:B------:R-:W-:-:S04]  /*1a20*/  DFMA R16, R10, R16, R10 ;  /* 0x000000100a10722b */ /* 0x000fc8000000000a */
[----:B------:R-:W-:-:S04]  /*1a30*/  DMUL R6, R8, R6 ;  /* 0x0000000608067228 */ /* 0x000fc80000000000 */
[----:B------:R-:W-:-:S04]  /*1a40*/  DFMA R10, -R20, R16, 1 ;  /* 0x3ff00000140a742b */ /* 0x000fc80000000110 */
[----:B------:R-:W-:-:S04]  /*1a50*/  DADD R8, R6, 2 ;  /* 0x4000000006087429 */ /* 0x000fc80000000000 */
[----:B------:R-:W-:-:S06]  /*1a60*/  DFMA R10, R16, R10, R16 ;  /* 0x0000000a100a722b */ /* 0x000fcc0000000010 */
[----:B------:R-:W-:Y:S02]  /*1a70*/  FSETP.GEU.AND P1, PT, |R9|, 6.5827683646048100446e-37, PT ;  /* 0x036000000900780b */ /* 0x000fe40003f2e200 */
[----:B------:R-:W-:-:S08]  /*1a80*/  DMUL R12, R8, R10 ;  /* 0x0000000a080c7228 */ /* 0x000fd00000000000 */
[----:B------:R-:W-:-:S08]  /*1a90*/  DFMA R14, -R20, R12, R8 ;  /* 0x0000000c140e722b */ /* 0x000fd00000000108 */
[----:B------:R-:W-:-:S10]  /*1aa0*/  DFMA R10, R10, R14, R12 ;  /* 0x0000000e0a0a722b */ /* 0x000fd4000000000c */
[----:B------:R-:W-:-:S05]  /*1ab0*/  FFMA R12, RZ, R21, R11 ;  /* 0x00000015ff0c7223 */ /* 0x000fca000000000b */
[----:B------:R-:W-:-:S13]  /*1ac0*/  FSETP.GT.AND P0, PT, |R12|, 1.469367938527859385e-39, PT ;  /* 0x001000000c00780b */ /* 0x000fda0003f04200 */
[----:B--2---:R-:W-:Y:S05]  /*1ad0*/  @P0 BRA P1, `(.L_x_27) ;  /* 0x00000000001c0947 */ /* 0x004fea0000800000 */
[----:B------:R-:W-:Y:S01]  /*1ae0*/  IMAD.MOV.U32 R10, RZ, RZ, R8 ;  /* 0x000000ffff0a7224 */ /* 0x000fe200078e0008 */
[----:B------:R-:W-:Y:S01]  /*1af0*/  MOV R8, 0x1b40 ;  /* 0x00001b4000087802 */ /* 0x000fe20000000f00 */
[----:B------:R-:W-:Y:S02]  /*1b00*/  IMAD.MOV.U32 R11, RZ, RZ, R9 ;  /* 0x000000ffff0b7224 */ /* 0x000fe400078e0009 */
[----:B------:R-:W-:Y:S02]  /*1b10*/  IMAD.MOV.U32 R16, RZ, RZ, R20 ;  /* 0x000000ffff107224 */ /* 0x000fe400078e0014 */
[----:B------:R-:W-:-:S07]  /*1b20*/  IMAD.MOV.U32 R17, RZ, RZ, R21 ;  /* 0x000000ffff117224 */ /* 0x000fce00078e0015 */
[----:B------:R-:W-:Y:S05]  /*1b30*/  CALL.REL.NOINC `($__internal_0_$__cuda_sm20_div_rn_f64_full) ;  /* 0x0000000400847944 */ /* 0x000fea0003c00000 */
[----:B------:R-:W-:-:S07]  /*1b40*/  IMAD.MOV.U32 R11, RZ, RZ, R9 ;  /* 0x000000ffff0b7224 */ /* 0x000fce00078e0009 */
.L_x_27:
[----:B------:R-:W-:Y:S05]  /*1b50*/  BSYNC.RECONVERGENT B0 ;  /* 0x0000000000007941 */ /* 0x000fea0003800200 */
.L_x_26:
[----:B------:R-:W0:Y:S01]  /*1b60*/  LDC.64 R8, c[0x0][0x380] ;  /* 0x0000e000ff087b82 */ /* 0x000e220000000a00 */
[----:B------:R-:W-:-:S05]  /*1b70*/  IADD3 R3, PT, PT, R3, R2, -R0 ;  /* 0x0000000203037210 */ /* 0x000fca0007ffe800 */
[----:B0-----:R-:W-:-:S06]  /*1b80*/  IMAD.WIDE R2, R3, 0x8, R8 ;  /* 0x0000000803027825 */ /* 0x001fcc00078e0208 */
[----:B------:R-:W2:Y:S01]  /*1b90*/  LDG.E.64 R2, desc[UR8][R2.64] ;  /* 0x0000000802027981 */ /* 0x000ea2000c1e1b00 */
[----:B------:R-:W0:Y:S01]  /*1ba0*/  MUFU.RCP64H R9, R21 ;  /* 0x0000001500097308 */ /* 0x000e220000001800 */
[----:B------:R-:W-:Y:S01]  /*1bb0*/  IMAD.MOV.U32 R8, RZ, RZ, 0x1 ;  /* 0x00000001ff087424 */ /* 0x000fe200078e00ff */
[----:B------:R-:W-:Y:S01]  /*1bc0*/  DADD R6, -R6, 2 ;  /* 0x4000000006067429 */ /* 0x000fe20000000100 */
[----:B------:R-:W-:Y:S09]  /*1bd0*/  BSSY.RECONVERGENT B0, `(.L_x_28) ;  /* 0x0000015000007945 */ /* 0x000ff20003800200 */
[----:B------:R-:W-:Y:S01]  /*1be0*/  FSETP.GEU.AND P1, PT, |R7|, 6.5827683646048100446e-37, PT ;  /* 0x036000000700780b */ /* 0x000fe20003f2e200 */
[----:B0-----:R-:W-:-:S08]  /*1bf0*/  DFMA R12, -R20, R8, 1 ;  /* 0x3ff00000140c742b */ /* 0x001fd00000000108 */
[----:B------:R-:W-:-:S08]  /*1c00*/  DFMA R12, R12, R12, R12 ;  /* 0x0000000c0c0c722b */ /* 0x000fd0000000000c */
[----:B------:R-:W-:-:S08]  /*1c10*/  DFMA R12, R8, R12, R8 ;  /* 0x0000000c080c722b */ /* 0x000fd00000000008 */
[----:B------:R-:W-:-:S08]  /*1c20*/  DFMA R8, -R20, R12, 1 ;  /* 0x3ff000001408742b */ /* 0x000fd0000000010c */
[----:B------:R-:W-:-:S08]  /*1c30*/  DFMA R14, R12, R8, R12 ;  /* 0x000000080c0e722b */ /* 0x000fd0000000000c */
[----:B------:R-:W-:-:S08]  /*1c40*/  DMUL R8, R14, R6 ;  /* 0x000000060e087228 */ /* 0x000fd00000000000 */
[----:B------:R-:W-:-:S08]  /*1c50*/  DFMA R12, -R20, R8, R6 ;  /* 0x00000008140c722b */ /* 0x000fd00000000106 */
[----:B------:R-:W-:-:S10]  /*1c60*/  DFMA R8, R14, R12, R8 ;  /* 0x0000000c0e08722b */ /* 0x000fd40000000008 */
[----:B------:R-:W-:-:S05]  /*1c70*/  FFMA R12, RZ, R21, R9 ;  /* 0x00000015ff0c7223 */ /* 0x000fca0000000009 */
[----:B------:R-:W-:Y:S01]  /*1c80*/  FSETP.GT.AND P0, PT, |R12|, 1.469367938527859385e-39, PT ;  /* 0x001000000c00780b */ /* 0x000fe20003f04200 */
[----:B--2---:R-:W-:-:S12]  /*1c90*/  DFMA R2, R2, R10, RZ ;  /* 0x0000000a0202722b */ /* 0x004fd800000000ff */
[----:B------:R-:W-:Y:S05]  /*1ca0*/  @P0 BRA P1, `(.L_x_29) ;  /* 0x00000000001c0947 */ /* 0x000fea0000800000 */
[----:B------:R-:W-:Y:S01]  /*1cb0*/  IMAD.MOV.U32 R10, RZ, RZ, R6 ;  /* 0x000000ffff0a7224 */ /* 0x000fe200078e0006 */
[----:B------:R-:W-:Y:S01]  /*1cc0*/  MOV R8, 0x1d10 ;  /* 0x00001d1000087802 */ /* 0x000fe20000000f00 */
[----:B------:R-:W-:Y:S02]  /*1cd0*/  IMAD.MOV.U32 R11, RZ, RZ, R7 ;  /* 0x000000ffff0b7224 */ /* 0x000fe400078e0007 */
[----:B------:R-:W-:Y:S02]  /*1ce0*/  IMAD.MOV.U32 R16, RZ, RZ, R20 ;  /* 0x000000ffff107224 */ /* 0x000fe400078e0014 */
[----:B------:R-:W-:-:S07]  /*1cf0*/  IMAD.MOV.U32 R17, RZ, RZ, R21 ;  /* 0x000000ffff117224 */ /* 0x000fce00078e0015 */
[----:B------:R-:W-:Y:S05]  /*1d00*/  CALL.REL.NOINC `($__internal_0_$__cuda_sm20_div_rn_f64_full) ;  /* 0x0000000400107944 */ /* 0x000fea0003c00000 */
[----:B------:R-:W-:-:S07]  /*1d10*/  IMAD.MOV.U32 R8, RZ, RZ, R10 ;  /* 0x000000ffff087224 */ /* 0x000fce00078e000a */
.L_x_29:
[----:B------:R-:W-:Y:S05]  /*1d20*/  BSYNC.RECONVERGENT B0 ;  /* 0x0000000000007941 */ /* 0x000fea0003800200 */
.L_x_28:
[----:B------:R-:W0:Y:S02]  /*1d30*/  LDC.64 R6, c[0x4][0x20] ;  /* 0x01000800ff067b82 */ /* 0x000e240000000a00 */
[----:B0-----:R-:W2:Y:S01]  /*1d40*/  LDG.E.64 R6, desc[UR8][R6.64] ;  /* 0x0000000806067981 */ /* 0x001ea2000c1e1b00 */
[----:B------:R-:W-:-:S06]  /*1d50*/  IMAD.WIDE R12, R0, 0x8, R26 ;  /* 0x00000008000c7825 */ /* 0x000fcc00078e021a */
[----:B------:R-:W3:Y:S01]  /*1d60*/  LDG.E.64 R12, desc[UR8][R12.64] ;  /* 0x000000080c0c7981 */ /* 0x000ee2000c1e1b00 */
[----:B------:R-:W-:Y:S01]  /*1d70*/  IMAD.MOV.U32 R14, RZ, RZ, 0x1 ;  /* 0x00000001ff0e7424 */ /* 0x000fe200078e00ff */
[C---:B------:R-:W-:Y:S01]  /*1d80*/  DMUL R10, R28.reuse, 500 ;  /* 0x407f40001c0a7828 */ /* 0x040fe20000000000 */
[----:B------:R-:W-:Y:S01]  /*1d90*/  BSSY.RECONVERGENT B0, `(.L_x_30) ;  /* 0x000001c000007945 */ /* 0x000fe20003800200 */
[----:B------:R-:W-:Y:S02]  /*1da0*/  DADD R28, R28, -1 ;  /* 0xbff000001c1c7429 */ /* 0x000fe40000000000 */
[----:B------:R-:W-:-:S06]  /*1db0*/  DADD R4, R4, -0.5 ;  /* 0xbfe0000004047429 */ /* 0x000fcc0000000000 */
[----:B------:R-:W-:-:S08]  /*1dc0*/  DMUL R10, R10, R28 ;  /* 0x0000001c0a0a7228 */ /* 0x000fd00000000000 */
[----:B------:R-:W-:-:S08]  /*1dd0*/  DMUL R4, R10, R4 ;  /* 0x000000040a047228 */ /* 0x000fd00000000000 */
[----:B------:R-:W-:-:S08]  /*1de0*/  DMUL R18, R18, R4 ;  /* 0x0000000412127228 */ /* 0x000fd00000000000 */
[----:B------:R-:W-:-:S10]  /*1df0*/  DADD R4, R18, 2 ;  /* 0x4000000012047429 */ /* 0x000fd40000000000 */
[----:B------:R-:W-:Y:S01]  /*1e00*/  FSETP.GEU.AND P1, PT, |R5|, 6.5827683646048100446e-37, PT ;  /* 0x036000000500780b */ /* 0x000fe20003f2e200 */
[----:B--2---:R-:W0:Y:S01]  /*1e10*/  MUFU.RCP64H R15, R7 ;  /* 0x00000007000f7308 */ /* 0x004e220000001800 */
[----:B---3--:R-:W-:Y:S02]  /*1e20*/  DFMA R2, R12, R8, R2 ;  /* 0x000000080c02722b */ /* 0x008fe40000000002 */
        /* <DEDUP_REMOVED lines=18> */
.L_x_31:
[----:B------:R-:W-:Y:S05]  /*1f50*/  BSYNC.RECONVERGENT B0 ;  /* 0x0000000000007941 */ /* 0x000fea0003800200 */
.L_x_30:
        /* <DEDUP_REMOVED lines=16> */
[----:B--2---:R-:W-:-:S12]  /*2060*/  DFMA R2, R4, R10, R2 ;  /* 0x0000000a0402722b */ /* 0x004fd80000000002 */
        /* <DEDUP_REMOVED lines=8> */
.L_x_33:
[----:B------:R-:W-:Y:S05]  /*20f0*/  BSYNC.RECONVERGENT B0 ;  /* 0x0000000000007941 */ /* 0x000fea0003800200 */
.L_x_32:
[----:B------:R-:W2:Y:S02]  /*2100*/  LDG.E.64 R4, desc[UR8][R26.64+0x8] ;  /* 0x000008081a047981 */ /* 0x000ea4000c1e1b00 */
[----:B--2---:R-:W-:-:S08]  /*2110*/  DFMA R2, R4, R8, R2 ;  /* 0x000000080402722b */ /* 0x004fd00000000002 */
[----:B------:R-:W-:-:S07]  /*2120*/  DFMA R2, R24, R2, R22 ;  /* 0x000000021802722b */ /* 0x000fce0000000016 */
[----:B------:R-:W-:Y:S01]  /*2130*/  STG.E.64 desc[UR8][R26.64], R2 ;  /* 0x000000021a007986 */ /* 0x000fe2000c101b08 */
[----:B------:R-:W-:Y:S05]  /*2140*/  EXIT ;  /* 0x000000000000794d */ /* 0x000fea0003800000 */
        .weak           $__internal_0_$__cuda_sm20_div_rn_f64_full
        .type           $__internal_0_$__cuda_sm20_div_rn_f64_full,@function
        .size           $__internal_0_$__cuda_sm20_div_rn_f64_full,($_Z5azuisPd$__internal_accurate_pow - $__internal_0_$__cuda_sm20_div_rn_f64_full)
$__internal_0_$__cuda_sm20_div_rn_f64_full:
[----:B------:R-:W-:Y:S01]  /*2150*/  IMAD.MOV.U32 R31, RZ, RZ, R11 ;  /* 0x000000ffff1f7224 */ /* 0x000fe200078e000b */
[C---:B------:R-:W-:Y:S01]  /*2160*/  FSETP.GEU.AND P0, PT, |R17|.reuse, 1.469367938527859385e-39, PT ;  /* 0x001000001100780b */ /* 0x040fe20003f0e200 */
[----:B------:R-:W-:Y:S01]  /*2170*/  IMAD.MOV.U32 R30, RZ, RZ, R10 ;  /* 0x000000ffff1e7224 */ /* 0x000fe200078e000a */
[----:B------:R-:W-:Y:S01]  /*2180*/  LOP3.LUT R14, R17, 0x800fffff, RZ, 0xc0, !PT ;  /* 0x800fffff110e7812 */ /* 0x000fe200078ec0ff */
[----:B------:R-:W-:Y:S01]  /*2190*/  IMAD.MOV.U32 R32, RZ, RZ, 0x1 ;  /* 0x00000001ff207424 */ /* 0x000fe200078e00ff */
[C---:B------:R-:W-:Y:S01]  /*21a0*/  FSETP.GEU.AND P3, PT, |R31|.reuse, 1.469367938527859385e-39, PT ;  /* 0x001000001f00780b */ /* 0x040fe20003f6e200 */
[----:B------:R-:W-:Y:S01]  /*21b0*/  IMAD.MOV.U32 R34, RZ, RZ, R30 ;  /* 0x000000ffff227224 */ /* 0x000fe200078e001e */
[----:B------:R-:W-:Y:S01]  /*21c0*/  LOP3.LUT R15, R14, 0x3ff00000, RZ, 0xfc, !PT ;  /* 0x3ff000000e0f7812 */ /* 0x000fe200078efcff */
[----:B------:R-:W-:Y:S01]  /*21d0*/  IMAD.MOV.U32 R14, RZ, RZ, R16 ;  /* 0x000000ffff0e7224 */ /* 0x000fe200078e0010 */
[----:B------:R-:W-:Y:S01]  /*21e0*/  LOP3.LUT R10, R31, 0x7ff00000, RZ, 0xc0, !PT ;  /* 0x7ff000001f0a7812 */ /* 0x000fe200078ec0ff */
[----:B------:R-:W-:Y:S01]  /*21f0*/  BSSY.RECONVERGENT B1, `(.L_x_34) ;  /* 0x0000054000017945 */ /* 0x000fe20003800200 */
[----:B------:R-:W-:-:S03]  /*2200*/  LOP3.LUT R11, R17, 0x7ff00000, RZ, 0xc0, !PT ;  /* 0x7ff00000110b7812 */ /* 0x000fc600078ec0ff */
[----:B------:R-:W-:Y:S01]  /*2210*/  @!P0 DMUL R14, R16, 8.98846567431157953865e+307 ;  /* 0x7fe00000100e8828 */ /* 0x000fe20000000000 */
[----:B------:R-:W-:-:S03]  /*2220*/  ISETP.GE.U32.AND P2, PT, R10, R11, PT ;  /* 0x0000000b0a00720c */ /* 0x000fc60003f46070 */
[----:B------:R-:W-:Y:S02]  /*2230*/  @!P3 LOP3.LUT R9, R17, 0x7ff00000, RZ, 0xc0, !PT ;  /* 0x7ff000001109b812 */ /* 0x000fe400078ec0ff */
[----:B------:R-:W0:Y:S02]  /*2240*/  MUFU.RCP64H R33, R15 ;  /* 0x0000000f00217308 */ /* 0x000e240000001800 */
[----:B------:R-:W-:Y:S01]  /*2250*/  @!P3 ISETP.GE.U32.AND P4, PT, R10, R9, PT ;  /* 0x000000090a00b20c */ /* 0x000fe20003f86070 */
[----:B------:R-:W-:Y:S01]  /*2260*/  IMAD.MOV.U32 R9, RZ, RZ, 0x1ca00000 ;  /* 0x1ca00000ff097424 */ /* 0x000fe200078e00ff */
[----:B------:R-:W-:-:S04]  /*2270*/  @!P0 LOP3.LUT R11, R15, 0x7ff00000, RZ, 0xc0, !PT ;  /* 0x7ff000000f0b8812 */ /* 0x000fc800078ec0ff */
[C---:B------:R-:W-:Y:S02]  /*2280*/  @!P3 SEL R13, R9.reuse, 0x63400000, !P4 ;  /* 0x63400000090db807 */ /* 0x040fe40006000000 */
[----:B------:R-:W-:Y:S02]  /*2290*/  SEL R12, R9, 0x63400000, !P2 ;  /* 0x63400000090c7807 */ /* 0x000fe40005000000 */
[--C-:B------:R-:W-:Y:S02]  /*22a0*/  @!P3 LOP3.LUT R13, R13, 0x80000000, R31.reuse, 0xf8, !PT ;  /* 0x800000000d0db812 */ /* 0x100fe400078ef81f */
[----:B------:R-:W-:Y:S01]  /*22b0*/  LOP3.LUT R35, R12, 0x800fffff, R31, 0xf8, !PT ;  /* 0x800fffff0c237812 */ /* 0x000fe200078ef81f */
[----:B------:R-:W-:Y:S01]  /*22c0*/  @!P3 IMAD.MOV.U32 R12, RZ, RZ, RZ ;  /* 0x000000ffff0cb224 */ /* 0x000fe200078e00ff */
[----:B------:R-:W-:-:S06]  /*22d0*/  @!P3 LOP3.LUT R13, R13, 0x100000, RZ, 0xfc, !PT ;  /* 0x001000000d0db812 */ /* 0x000fcc00078efcff */
[----:B------:R-:W-:Y:S02]  /*22e0*/  @!P3 DFMA R34, R34, 2, -R12 ;  /* 0x400000002222b82b */ /* 0x000fe4000000080c */
[----:B0-----:R-:W-:-:S08]  /*22f0*/  DFMA R12, R32, -R14, 1 ;  /* 0x3ff00000200c742b */ /* 0x001fd0000000080e */
[----:B------:R-:W-:Y:S01]  /*2300*/  DFMA R12, R12, R12, R12 ;  /* 0x0000000c0c0c722b */ /* 0x000fe2000000000c */
[----:B------:R-:W-:-:S07]  /*2310*/  @!P3 LOP3.LUT R10, R35, 0x7ff00000, RZ, 0xc0, !PT ;  /* 0x7ff00000230ab812 */ /* 0x000fce00078ec0ff */
[----:B------:R-:W-:-:S08]  /*2320*/  DFMA R32, R32, R12, R32 ;  /* 0x0000000c2020722b */ /* 0x000fd00000000020 */
[----:B------:R-:W-:-:S08]  /*2330*/  DFMA R36, R32, -R14, 1 ;  /* 0x3ff000002024742b */ /* 0x000fd0000000080e */
[----:B------:R-:W-:-:S08]  /*2340*/  DFMA R36, R32, R36, R32 ;  /* 0x000000242024722b */ /* 0x000fd00000000020 */
[----:B------:R-:W-:-:S08]  /*2350*/  DMUL R12, R36, R34 ;  /* 0x00000022240c7228 */ /* 0x000fd00000000000 */
[----:B------:R-:W-:-:S08]  /*2360*/  DFMA R32, R12, -R14, R34 ;  /* 0x8000000e0c20722b */ /* 0x000fd00000000022 */
[----:B------:R-:W-:Y:S01]  /*2370*/  DFMA R32, R36, R32, R12 ;  /* 0x000000202420722b */ /* 0x000fe2000000000c */
[----:B------:R-:W-:-:S05]  /*2380*/  VIADD R12, R10, 0xffffffff ;  /* 0xffffffff0a0c7836 */ /* 0x000fca0000000000 */
[----:B------:R-:W-:Y:S01]  /*2390*/  ISETP.GT.U32.AND P0, PT, R12, 0x7feffffe, PT ;  /* 0x7feffffe0c00780c */ /* 0x000fe20003f04070 */
[----:B------:R-:W-:-:S05]  /*23a0*/  VIADD R12, R11, 0xffffffff ;  /* 0xffffffff0b0c7836 */ /* 0x000fca0000000000 */
[----:B------:R-:W-:-:S13]  /*23b0*/  ISETP.GT.U32.OR P0, PT, R12, 0x7feffffe, P0 ;  /* 0x7feffffe0c00780c */ /* 0x000fda0000704470 */
[----:B------:R-:W-:Y:S05]  /*23c0*/  @P0 BRA `(.L_x_35) ;  /* 0x0000000000780947 */ /* 0x000fea0003800000 */
[----:B------:R-:W-:Y:S02]  /*23d0*/  LOP3.LUT R10, R31, 0x7ff00000, RZ, 0xc0, !PT ;  /* 0x7ff000001f0a7812 */ /* 0x000fe400078ec0ff */
[----:B------:R-:W-:-:S04]  /*23e0*/  LOP3.LUT R11, R17, 0x7ff00000, RZ, 0xc0, !PT ;  /* 0x7ff00000110b7812 */ /* 0x000fc800078ec0ff */
[CC--:B------:R-:W-:Y:S02]  /*23f0*/  VIADDMNMX R12, R10.reuse, -R11.reuse, 0xb9600000, !PT ;  /* 0xb96000000a0c7446 */ /* 0x0c0fe4000780090b */
[----:B------:R-:W-:Y:S01]  /*2400*/  ISETP.GE.U32.AND P0, PT, R10, R11, PT ;  /* 0x0000000b0a00720c */ /* 0x000fe20003f06070 */
[----:B------:R-:W-:Y:S01]  /*2410*/  IMAD.MOV.U32 R10, RZ, RZ, RZ ;  /* 0x000000ffff0a7224 */ /* 0x000fe200078e00ff */
[----:B------:R-:W-:Y:S02]  /*2420*/  VIMNMX R12, PT, PT, R12, 0x46a00000, PT ;  /* 0x46a000000c0c7848 */ /* 0x000fe40003fe0100 */
[----:B------:R-:W-:-:S05]  /*2430*/  SEL R9, R9, 0x63400000, !P0 ;  /* 0x6340000009097807 */ /* 0x000fca0004000000 */
[----:B------:R-:W-:-:S04]  /*2440*/  IMAD.IADD R9, R12, 0x1, -R9 ;  /* 0x000000010c097824 */ /* 0x000fc800078e0a09 */
[----:B------:R-:W-:-:S06]  /*2450*/  VIADD R11, R9, 0x7fe00000 ;  /* 0x7fe00000090b7836 */ /* 0x000fcc0000000000 */
[----:B------:R-:W-:-:S10]  /*2460*/  DMUL R12, R32, R10 ;  /* 0x0000000a200c7228 */ /* 0x000fd40000000000 */
[----:B------:R-:W-:-:S13]  /*2470*/  FSETP.GTU.AND P0, PT, |R13|, 1.469367938527859385e-39, PT ;  /* 0x001000000d00780b */ /* 0x000fda0003f0c200 */
[----:B------:R-:W-:Y:S05]  /*2480*/  @P0 BRA `(.L_x_36) ;  /* 0x0000000000a80947 */ /* 0x000fea0003800000 */
[----:B------:R-:W-:Y:S01]  /*2490*/  DFMA R14, R32, -R14, R34 ;  /* 0x8000000e200e722b */ /* 0x000fe20000000022 */
[----:B------:R-:W-:-:S09]  /*24a0*/  IMAD.MOV.U32 R10, RZ, RZ, RZ ;  /* 0x000000ffff0a7224 */ /* 0x000fd200078e00ff */
[C---:B------:R-:W-:Y:S02]  /*24b0*/  FSETP.NEU.AND P0, PT, R15.reuse, RZ, PT ;  /* 0x000000ff0f00720b */ /* 0x040fe40003f0d000 */
[----:B------:R-:W-:-:S04]  /*24c0*/  LOP3.LUT R16, R15, 0x80000000, R17, 0x48, !PT ;  /* 0x800000000f107812 */ /* 0x000fc800078e4811 */
[----:B------:R-:W-:-:S07]  /*24d0*/  LOP3.LUT R11, R16, R11, RZ, 0xfc, !PT ;  /* 0x0000000b100b7212 */ /* 0x000fce00078efcff */
[----:B------:R-:W-:Y:S05]  /*24e0*/  @!P0 BRA `(.L_x_36) ;  /* 0x0000000000908947 */ /* 0x000fea0003800000 */
[----:B------:R-:W-:Y:S01]  /*24f0*/  IMAD.MOV R15, RZ, RZ, -R9 ;  /* 0x000000ffff0f7224 */ /* 0x000fe200078e0a09 */
[----:B------:R-:W-:Y:S01]  /*2500*/  DMUL.RP R10, R32, R10 ;  /* 0x0000000a200a7228 */ /* 0x000fe20000008000 */
[----:B------:R-:W-:Y:S01]  /*2510*/  IMAD.MOV.U32 R14, RZ, RZ, RZ ;  /* 0x000000ffff0e7224 */ /* 0x000fe200078e00ff */
[----:B------:R-:W-:-:S05]  /*2520*/  IADD3 R9, PT, PT, -R9, -0x43300000, RZ ;  /* 0xbcd0000009097810 */ /* 0x000fca0007ffe1ff */
[----:B------:R-:W-:-:S10]  /*2530*/  DFMA R14, R12, -R14, R32 ;  /* 0x8000000e0c0e722b */ /* 0x000fd40000000020 */
[----:B------:R-:W-:Y:S02]  /*2540*/  FSETP.NEU.AND P0, PT, |R15|, R9, PT ;  /* 0x000000090f00720b */ /* 0x000fe40003f0d200 */
[----:B------:R-:W-:Y:S02]  /*2550*/  LOP3.LUT R9, R11, R16, RZ, 0x3c, !PT ;  /* 0x000000100b097212 */ /* 0x000fe400078e3cff */
[----:B------:R-:W-:Y:S02]  /*2560*/  FSEL R10, R10, R12, !P0 ;  /* 0x0000000c0a0a7208 */ /* 0x000fe40004000000 */
[----:B------:R-:W-:-:S03]  /*2570*/  FSEL R11, R9, R13, !P0 ;  /* 0x0000000d090b7208 */ /* 0x000fc60004000000 */
[----:B------:R-:W-:Y:S02]  /*2580*/  IMAD.MOV.U32 R12, RZ, RZ, R10 ;  /* 0x000000ffff0c7224 */ /* 0x000fe400078e000a */
[----:B------:R-:W-:Y:S01]  /*2590*/  IMAD.MOV.U32 R13, RZ, RZ, R11 ;  /* 0x000000ffff0d7224 */ /* 0x000fe200078e000b */
[----:B------:R-:W-:Y:S06]  /*25a0*/  BRA `(.L_x_36) ;  /* 0x0000000000607947 */ /* 0x000fec0003800000 */
.L_x_35:
[----:B------:R-:W-:-:S14]  /*25b0*/  DSETP.NAN.AND P0, PT, R30, R30, PT ;  /* 0x0000001e1e00722a */ /* 0x000fdc0003f08000 */
[----:B------:R-:W-:Y:S05]  /*25c0*/  @P0 BRA `(.L_x_37) ;  /* 0x00000000004c0947 */ /* 0x000fea0003800000 */
[----:B------:R-:W-:-:S14]  /*25d0*/  DSETP.NAN.AND P0, PT, R16, R16, PT ;  /* 0x000000101000722a */ /* 0x000fdc0003f08000 */
[----:B------:R-:W-:Y:S05]  /*25e0*/  @P0 BRA `(.L_x_38) ;  /* 0x0000000000340947 */ /* 0x000fea0003800000 */
[----:B------:R-:W-:Y:S01]  /*25f0*/  ISETP.NE.AND P0, PT, R10, R11, PT ;  /* 0x0000000b0a00720c */ /* 0x000fe20003f05270 */
[----:B------:R-:W-:Y:S02]  /*2600*/  IMAD.MOV.U32 R12, RZ, RZ, 0x0 ;  /* 0x00000000ff0c7424 */ /* 0x000fe400078e00ff */
[----:B------:R-:W-:-:S10]  /*2610*/  IMAD.MOV.U32 R13, RZ, RZ, -0x80000 ;  /* 0xfff80000ff0d7424 */ /* 0x000fd400078e00ff */
[----:B------:R-:W-:Y:S05]  /*2620*/  @!P0 BRA `(.L_x_36) ;  /* 0x0000000000408947 */ /* 0x000fea0003800000 */
[----:B------:R-:W-:Y:S02]  /*2630*/  ISETP.NE.AND P0, PT, R10, 0x7ff00000, PT ;  /* 0x7ff000000a00780c */ /* 0x000fe40003f05270 */
[----:B------:R-:W-:Y:S02]  /*2640*/  LOP3.LUT R17, R31, 0x80000000, R17, 0x48, !PT ;  /* 0x800000001f117812 */ /* 0x000fe400078e4811 */
[----:B------:R-:W-:-:S13]  /*2650*/  ISETP.EQ.OR P0, PT, R11, RZ, !P0 ;  /* 0x000000ff0b00720c */ /* 0x000fda0004702670 */
[----:B------:R-:W-:Y:S01]  /*2660*/  @P0 LOP3.LUT R9, R17, 0x7ff00000, RZ, 0xfc, !PT ;  /* 0x7ff0000011090812 */ /* 0x000fe200078efcff */
[----:B------:R-:W-:Y:S02]  /*2670*/  @!P0 IMAD.MOV.U32 R12, RZ, RZ, RZ ;  /* 0x000000ffff0c8224 */ /* 0x000fe400078e00ff */
[----:B------:R-:W-:Y:S02]  /*2680*/  @!P0 IMAD.MOV.U32 R13, RZ, RZ, R17 ;  /* 0x000000ffff0d8224 */ /* 0x000fe400078e0011 */
[----:B------:R-:W-:Y:S02]  /*2690*/  @P0 IMAD.MOV.U32 R12, RZ, RZ, RZ ;  /* 0x000000ffff0c0224 */ /* 0x000fe400078e00ff */
[----:B------:R-:W-:Y:S01]  /*26a0*/  @P0 IMAD.MOV.U32 R13, RZ, RZ, R9 ;  /* 0x000000ffff0d0224 */ /* 0x000fe200078e0009 */
[----:B------:R-:W-:Y:S06]  /*26b0*/  BRA `(.L_x_36) ;  /* 0x00000000001c7947 */ /* 0x000fec0003800000 */
.L_x_38:
[----:B------:R-:W-:Y:S01]  /*26c0*/  LOP3.LUT R9, R17, 0x80000, RZ, 0xfc, !PT ;  /* 0x0008000011097812 */ /* 0x000fe200078efcff */
[----:B------:R-:W-:-:S04]  /*26d0*/  IMAD.MOV.U32 R12, RZ, RZ, R16 ;  /* 0x000000ffff0c7224 */ /* 0x000fc800078e0010 */
[----:B------:R-:W-:Y:S01]  /*26e0*/  IMAD.MOV.U32 R13, RZ, RZ, R9 ;  /* 0x000000ffff0d7224 */ /* 0x000fe200078e0009 */
[----:B------:R-:W-:Y:S06]  /*26f0*/  BRA `(.L_x_36) ;  /* 0x00000000000c7947 */ /* 0x000fec0003800000 */
.L_x_37:
[----:B------:R-:W-:Y:S01]  /*2700*/  LOP3.LUT R9, R31, 0x80000, RZ, 0xfc, !PT ;  /* 0x000800001f097812 */ /* 0x000fe200078efcff */
[----:B------:R-:W-:-:S04]  /*2710*/  IMAD.MOV.U32 R12, RZ, RZ, R30 ;  /* 0x000000ffff0c7224 */ /* 0x000fc800078e001e */
[----:B------:R-:W-:-:S07]  /*2720*/  IMAD.MOV.U32 R13, RZ, RZ, R9 ;  /* 0x000000ffff0d7224 */ /* 0x000fce00078e0009 */
.L_x_36:
[----:B------:R-:W-:Y:S05]  /*2730*/  BSYNC.RECONVERGENT B1 ;  /* 0x0000000000017941 */ /* 0x000fea0003800200 */
.L_x_34:
[----:B------:R-:W-:Y:S02]  /*2740*/  IMAD.MOV.U32 R10, RZ, RZ, R12 ;  /* 0x000000ffff0a7224 */ /* 0x000fe400078e000c */
[----:B------:R-:W-:Y:S02]  /*2750*/  IMAD.MOV.U32 R9, RZ, RZ, R13 ;  /* 0x000000ffff097224 */ /* 0x000fe400078e000d */
[----:B------:R-:W-:Y:S02]  /*2760*/  IMAD.MOV.U32 R12, RZ, RZ, R8 ;  /* 0x000000ffff0c7224 */ /* 0x000fe400078e0008 */
[----:B------:R-:W-:-:S04]  /*2770*/  IMAD.MOV.U32 R13, RZ, RZ, 0x0 ;  /* 0x00000000ff0d7424 */ /* 0x000fc800078e00ff */
[----:B------:R-:W-:Y:S05]  /*2780*/  RET.REL.NODEC R12 `(_Z5azuisPd) ;  /* 0xffffffd80c1c7950 */ /* 0x000fea0003c3ffff */
        .type           $_Z5azuisPd$__internal_accurate_pow,@function
        .size           $_Z5azuisPd$__internal_accurate_pow,($_Z5azuisPd$__internal_trig_reduction_slowpathd - $_Z5azuisPd$__internal_accurate_pow)
$_Z5azuisPd$__internal_accurate_pow:
[----:B------:R-:W-:Y:S01]  /*2790*/  ISETP.GT.U32.AND P0, PT, R35, 0xfffff, PT ;  /* 0x000fffff2300780c */ /* 0x000fe20003f04070 */
[--C-:B------:R-:W-:Y:S01]  /*27a0*/  IMAD.MOV.U32 R11, RZ, RZ, R35.reuse ;  /* 0x000000ffff0b7224 */ /* 0x100fe200078e0023 */
[----:B------:R-:W-:Y:S01]  /*27b0*/  UMOV UR6, 0x7d2cafe2 ;  /* 0x7d2cafe200067882 */ /* 0x000fe20000000000 */
[----:B------:R-:W-:Y:S01]  /*27c0*/  IMAD.MOV.U32 R14, RZ, RZ, 0x41ad3b5a ;  /* 0x41ad3b5aff0e7424 */ /* 0x000fe200078e00ff */
[----:B------:R-:W-:Y:S01]  /*27d0*/  UMOV UR7, 0x3eb0f5ff ;  /* 0x3eb0f5ff00077882 */ /* 0x000fe20000000000 */
[----:B------:R-:W-:Y:S01]  /*27e0*/  IMAD.MOV.U32 R15, RZ, RZ, 0x3ed0f5d2 ;  /* 0x3ed0f5d2ff0f7424 */ /* 0x000fe200078e00ff */
[----:B------:R-:W-:Y:S01]  /*27f0*/  SHF.R.U32.HI R35, RZ, 0x14, R35 ;  /* 0x00000014ff237819 */ /* 0x000fe20000011623 */
[----:B------:R-:W-:Y:S01]  /*2800*/  UMOV UR10, 0xfefa39ef ;  /* 0xfefa39ef000a7882 */ /* 0x000fe20000000000 */
[----:B------:R-:W-:-:S05]  /*2810*/  UMOV UR11, 0x3fe62e42 ;  /* 0x3fe62e42000b7882 */ /* 0x000fca0000000000 */
[----:B------:R-:W-:-:S10]  /*2820*/  @!P0 DMUL R8, R10, 1.80143985094819840000e+16 ;  /* 0x435000000a088828 */ /* 0x000fd40000000000 */
[----:B------:R-:W-:Y:S01]  /*2830*/  @!P0 IMAD.MOV.U32 R11, RZ, RZ, R9 ;  /* 0x000000ffff0b8224 */ /* 0x000fe200078e0009 */
[----:B------:R-:W-:Y:S01]  /*2840*/  @!P0 LEA.HI R35, R9, 0xffffffca, RZ, 0xc ;  /* 0xffffffca09238811 */ /* 0x000fe200078f60ff */
[----:B------:R-:W-:Y:S02]  /*2850*/  @!P0 IMAD.MOV.U32 R10, RZ, RZ, R8 ;  /* 0x000000ffff0a8224 */ /* 0x000fe400078e0008 */
[----:B------:R-:W-:Y:S01]  /*2860*/  IMAD.MOV.U32 R9, RZ, RZ, 0x43300000 ;  /* 0x43300000ff097424 */ /* 0x000fe200078e00ff */
[----:B------:R-:W-:Y:S01]  /*2870*/  LOP3.LUT R11, R11, 0x800fffff, RZ, 0xc0, !PT ;  /* 0x800fffff0b0b7812 */ /* 0x000fe200078ec0ff */
[----:B------:R-:W-:Y:S02]  /*2880*/  IMAD.MOV.U32 R12, RZ, RZ, R10 ;  /* 0x000000ffff0c7224 */ /* 0x000fe400078e000a */
[----:B------:R-:W-:Y:S01]  /*2890*/  IMAD.MOV.U32 R10, RZ, RZ, RZ ;  /* 0x000000ffff0a7224 */ /* 0x000fe200078e00ff */
[----:B------:R-:W-:Y:S01]  /*28a0*/  LOP3.LUT R13, R11, 0x3ff00000, RZ, 0xfc, !PT ;  /* 0x3ff000000b0d7812 */ /* 0x000fe200078efcff */
[----:B------:R-:W-:-:S03]  /*28b0*/  VIADD R8, R35, 0xfffffc01 ;  /* 0xfffffc0123087836 */ /* 0x000fc60000000000 */
[----:B------:R-:W-:-:S13]  /*28c0*/  ISETP.GE.U32.AND P1, PT, R13, 0x3ff6a09f, PT ;  /* 0x3ff6a09f0d00780c */ /* 0x000fda0003f26070 */
[----:B------:R-:W-:Y:S02]  /*28d0*/  @P1 VIADD R11, R13, 0xfff00000 ;  /* 0xfff000000d0b1836 */ /* 0x000fe40000000000 */
[----:B------:R-:W-:Y:S02]  /*28e0*/  @P1 VIADD R8, R35, 0xfffffc02 ;  /* 0xfffffc0223081836 */ /* 0x000fe40000000000 */
[----:B------:R-:W-:-:S03]  /*28f0*/  @P1 IMAD.MOV.U32 R13, RZ, RZ, R11 ;  /* 0x000000ffff0d1224 */ /* 0x000fc600078e000b */
[----:B------:R-:W-:-:S03]  /*2900*/  LOP3.LUT R8, R8, 0x80000000, RZ, 0x3c, !PT ;  /* 0x8000000008087812 */ /* 0x000fc600078e3cff */
[C---:B------:R-:W-:Y:S02]  /*2910*/  DADD R24, R12.reuse, 1 ;  /* 0x3ff000000c187429 */ /* 0x040fe40000000000 */
[----:B------:R-:W-:-:S04]  /*2920*/  DADD R12, R12, -1 ;  /* 0xbff000000c0c7429 */ /* 0x000fc80000000000 */
[----:B------:R-:W0:Y:S02]  /*2930*/  MUFU.RCP64H R11, R25 ;  /* 0x00000019000b7308 */ /* 0x000e240000001800 */
[----:B0-----:R-:W-:-:S08]  /*2940*/  DFMA R16, -R24, R10, 1 ;  /* 0x3ff000001810742b */ /* 0x001fd0000000010a */
[----:B------:R-:W-:-:S08]  /*2950*/  DFMA R16, R16, R16, R16 ;  /* 0x000000101010722b */ /* 0x000fd00000000010 */
[----:B------:R-:W-:-:S08]  /*2960*/  DFMA R16, R10, R16, R10 ;  /* 0x000000100a10722b */ /* 0x000fd0000000000a */
[----:B------:R-:W-:-:S08]  /*2970*/  DMUL R10, R12, R16 ;  /* 0x000000100c0a7228 */ /* 0x000fd00000000000 */
[----:B------:R-:W-:-:S08]  /*2980*/  DFMA R10, R12, R16, R10 ;  /* 0x000000100c0a722b */ /* 0x000fd0000000000a */
[----:B------:R-:W-:-:S08]  /*2990*/  DMUL R26, R10, R10 ;  /* 0x0000000a0a1a7228 */ /* 0x000fd00000000000 */
[----:B------:R-:W-:Y:S01]  /*29a0*/  DFMA R14, R26, UR6, R14 ;  /* 0x000000061a0e7c2b */ /* 0x000fe2000800000e */
[----:B------:R-:W-:Y:S01]  /*29b0*/  UMOV UR6, 0x75488a3f ;  /* 0x75488a3f00067882 */ /* 0x000fe20000000000 */
[----:B------:R-:W-:-:S06]  /*29c0*/  UMOV UR7, 0x3ef3b20a ;  /* 0x3ef3b20a00077882 */ /* 0x000fcc0000000000 */
[----:B------:R-:W-:Y:S01]  /*29d0*/  DFMA R24, R26, R14, UR6 ;  /* 0x000000061a187e2b */ /* 0x000fe2000800000e */
[----:B------:R-:W-:Y:S01]  /*29e0*/  UMOV UR6, 0xe4faecd5 ;  /* 0xe4faecd500067882 */ /* 0x000fe20000000000 */
[----:B------:R-:W-:Y:S01]  /*29f0*/  UMOV UR7, 0x3f1745cd ;  /* 0x3f1745cd00077882 */ /* 0x000fe20000000000 */
[----:B------:R-:W-:-:S05]  /*2a00*/  DADD R14, R12, -R10 ;  /* 0x000000000c0e7229 */ /* 0x000fca000000080a */
[----:B------:R-:W-:Y:S01]  /*2a10*/  DFMA R24, R26, R24, UR6 ;  /* 0x000000061a187e2b */ /* 0x000fe20008000018 */
[----:B------:R-:W-:Y:S01]  /*2a20*/  UMOV UR6, 0x258a578b ;  /* 0x258a578b00067882 */ /* 0x000fe20000000000 */
[----:B------:R-:W-:Y:S01]  /*2a30*/  UMOV UR7, 0x3f3c71c7 ;  /* 0x3f3c71c700077882 */ /* 0x000fe20000000000 */
[----:B------:R-:W-:-:S05]  /*2a40*/  DADD R14, R14, R14 ;  /* 0x000000000e0e7229 */ /* 0x000fca000000000e */
[----:B------:R-:W-:Y:S01]  /*2a50*/  DFMA R24, R26, R24, UR6 ;  /* 0x000000061a187e2b */ /* 0x000fe20008000018 */
[----:B------:R-:W-:Y:S01]  /*2a60*/  UMOV UR6, 0x9242b910 ;  /* 0x9242b91000067882 */ /* 0x000fe20000000000 */
[----:B------:R-:W-:Y:S01]  /*2a70*/  UMOV UR7, 0x3f624924 ;  /* 0x3f62492400077882 */ /* 0x000fe20000000000 */
[----:B------:R-:W-:-:S05]  /*2a80*/  DFMA R14, R12, -R10, R14 ;  /* 0x8000000a0c0e722b */ /* 0x000fca000000000e */
[----:B------:R-:W-:Y:S01]  /*2a90*/  DFMA R24, R26, R24, UR6 ;  /* 0x000000061a187e2b */ /* 0x000fe20008000018 */
[----:B------:R-:W-:Y:S01]  /*2aa0*/  UMOV UR6, 0x99999dfb ;  /* 0x99999dfb00067882 */ /* 0x000fe20000000000 */
[----:B------:R-:W-:Y:S01]  /*2ab0*/  UMOV UR7, 0x3f899999 ;  /* 0x3f89999900077882 */ /* 0x000fe20000000000 */
[----:B------:R-:W-:Y:S02]  /*2ac0*/  DMUL R14, R16, R14 ;  /* 0x0000000e100e7228 */ /* 0x000fe40000000000 */
[----:B------:R-:W-:-:S03]  /*2ad0*/  DMUL R16, R10, R10 ;  /* 0x0000000a0a107228 */ /* 0x000fc60000000000 */
[----:B------:R-:W-:Y:S01]  /*2ae0*/  DFMA R24, R26, R24, UR6 ;  /* 0x000000061a187e2b */ /* 0x000fe20008000018 */
[----:B------:R-:W-:Y:S01]  /*2af0*/  UMOV UR6, 0x55555555 ;  /* 0x5555555500067882 */ /* 0x000fe20000000000 */
[----:B------:R-:W-:-:S06]  /*2b00*/  UMOV UR7, 0x3fb55555 ;  /* 0x3fb5555500077882 */ /* 0x000fcc0000000000 */
[----:B------:R-:W-:-:S08]  /*2b10*/  DFMA R12, R26, R24, UR6 ;  /* 0x000000061a0c7e2b */ /* 0x000fd00008000018 */
[----:B------:R-:W-:Y:S01]  /*2b20*/  DADD R30, -R12, UR6 ;  /* 0x000000060c1e7e29 */ /* 0x000fe20008000100 */
[----:B------:R-:W-:Y:S01]  /*2b30*/  UMOV UR6, 0xb9e7b0 ;  /* 0x00b9e7b000067882 */ /* 0x000fe20000000000 */
[----:B------:R-:W-:-:S06]  /*2b40*/  UMOV UR7, 0x3c46a4cb ;  /* 0x3c46a4cb00077882 */ /* 0x000fcc0000000000 */
[----:B------:R-:W-:Y:S02]  /*2b50*/  DFMA R30, R26, R24, R30 ;  /* 0x000000181a1e722b */ /* 0x000fe4000000001e */
[----:B------:R-:W-:Y:S01]  /*2b60*/  DFMA R26, R10, R10, -R16 ;  /* 0x0000000a0a1a722b */ /* 0x000fe20000000810 */
[----:B------:R-:W-:Y:S02]  /*2b70*/  VIADD R25, R15, 0x100000 ;  /* 0x001000000f197836 */ /* 0x000fe40000000000 */
[----:B------:R-:W-:-:S03]  /*2b80*/  IMAD.MOV.U32 R24, RZ, RZ, R14 ;  /* 0x000000ffff187224 */ /* 0x000fc600078e000e */
[----:B------:R-:W-:Y:S01]  /*2b90*/  DADD R30, R30, -UR6 ;  /* 0x800000061e1e7e29 */ /* 0x000fe20008000000 */
[----:B------:R-:W-:Y:S01]  /*2ba0*/  UMOV UR6, 0x80000000 ;  /* 0x8000000000067882 */ /* 0x000fe20000000000 */
[----:B------:R-:W-:Y:S01]  /*2bb0*/  UMOV UR7, 0x43300000 ;  /* 0x4330000000077882 */ /* 0x000fe20000000000 */
[C---:B------:R-:W-:Y:S02]  /*2bc0*/  DFMA R24, R10.reuse, R24, R26 ;  /* 0x000000180a18722b */ /* 0x040fe4000000001a */
[----:B------:R-:W-:Y:S02]  /*2bd0*/  DMUL R26, R10, R16 ;  /* 0x000000100a1a7228 */ /* 0x000fe40000000000 */
[----:B------:R-:W-:Y:S01]  /*2be0*/  DADD R8, R8, -UR6 ;  /* 0x8000000608087e29 */ /* 0x000fe20008000000 */
[----:B------:R-:W-:Y:S01]  /*2bf0*/  UMOV UR6, 0xfefa39ef ;  /* 0xfefa39ef00067882 */ /* 0x000fe20000000000 */
[----:B------:R-:W-:-:S04]  /*2c00*/  UMOV UR7, 0x3fe62e42 ;  /* 0x3fe62e4200077882 */ /* 0x000fc80000000000 */
[----:B------:R-:W-:-:S08]  /*2c10*/  DFMA R32, R10, R16, -R26 ;  /* 0x000000100a20722b */ /* 0x000fd0000000081a */
[----:B------:R-:W-:Y:S02]  /*2c20*/  DFMA R32, R14, R16, R32 ;  /* 0x000000100e20722b */ /* 0x000fe40000000020 */
[----:B------:R-:W-:-:S06]  /*2c30*/  DADD R16, R12, R30 ;  /* 0x000000000c107229 */ /* 0x000fcc000000001e */
[----:B------:R-:W-:Y:S02]  /*2c40*/  DFMA R24, R10, R24, R32 ;  /* 0x000000180a18722b */ /* 0x000fe40000000020 */
[----:B------:R-:W-:Y:S02]  /*2c50*/  DADD R32, R12, -R16 ;  /* 0x000000000c207229 */ /* 0x000fe40000000810 */
[----:B------:R-:W-:-:S06]  /*2c60*/  DMUL R12, R16, R26 ;  /* 0x0000001a100c7228 */ /* 0x000fcc0000000000 */
[----:B------:R-:W-:Y:S02]  /*2c70*/  DADD R32, R30, R32 ;  /* 0x000000001e207229 */ /* 0x000fe40000000020 */
[----:B------:R-:W-:-:S08]  /*2c80*/  DFMA R30, R16, R26, -R12 ;  /* 0x0000001a101e722b */ /* 0x000fd0000000080c */
[----:B------:R-:W-:-:S08]  /*2c90*/  DFMA R24, R16, R24, R30 ;  /* 0x000000181018722b */ /* 0x000fd0000000001e */
[----:B------:R-:W-:-:S08]  /*2ca0*/  DFMA R32, R32, R26, R24 ;  /* 0x0000001a2020722b */ /* 0x000fd00000000018 */
[----:B------:R-:W-:-:S08]  /*2cb0*/  DADD R24, R12, R32 ;  /* 0x000000000c187229 */ /* 0x000fd00000000020 */
[--C-:B------:R-:W-:Y:S02]  /*2cc0*/  DADD R16, R10, R24.reuse ;  /* 0x000000000a107229 */ /* 0x100fe40000000018 */
[----:B------:R-:W-:-:S06]  /*2cd0*/  DADD R12, R12, -R24 ;  /* 0x000000000c0c7229 */ /* 0x000fcc0000000818 */
[----:B------:R-:W-:Y:S02]  /*2ce0*/  DADD R10, R10, -R16 ;  /* 0x000000000a0a7229 */ /* 0x000fe40000000810 */
[----:B------:R-:W-:-:S06]  /*2cf0*/  DADD R12, R32, R12 ;  /* 0x00000000200c7229 */ /* 0x000fcc000000000c */
[----:B------:R-:W-:-:S08]  /*2d00*/  DADD R10, R24, R10 ;  /* 0x00000000180a7229 */ /* 0x000fd0000000000a */
[----:B------:R-:W-:-:S08]  /*2d10*/  DADD R10, R12, R10 ;  /* 0x000000000c0a7229 */ /* 0x000fd0000000000a */
[----:B------:R-:W-:-:S08]  /*2d20*/  DADD R14, R14, R10 ;  /* 0x000000000e0e7229 */ /* 0x000fd0000000000a */
[----:B------:R-:W-:-:S08]  /*2d30*/  DADD R10, R16, R14 ;  /* 0x00000000100a7229 */ /* 0x000fd0000000000e */
[--C-:B------:R-:W-:Y:S01]  /*2d40*/  DFMA R12, R8, UR6, R10.reuse ;  /* 0x00000006080c7c2b */ /* 0x100fe2000800000a */
[----:B------:R-:W-:Y:S01]  /*2d50*/  UMOV UR6, 0x3b39803f ;  /* 0x3b39803f00067882 */ /* 0x000fe20000000000 */
[----:B------:R-:W-:Y:S01]  /*2d60*/  DADD R24, R16, -R10 ;  /* 0x0000000010187229 */ /* 0x000fe2000000080a */
[----:B------:R-:W-:-:S05]  /*2d70*/  UMOV UR7, 0x3c7abc9e ;  /* 0x3c7abc9e00077882 */ /* 0x000fca0000000000 */
[----:B------:R-:W-:Y:S02]  /*2d80*/  DFMA R16, R8, -UR10, R12 ;  /* 0x8000000a08107c2b */ /* 0x000fe4000800000c */
[----:B------:R-:W-:-:S06]  /*2d90*/  DADD R24, R14, R24 ;  /* 0x000000000e187229 */ /* 0x000fcc0000000018 */
[----:B------:R-:W-:-:S08]  /*2da0*/  DADD R16, -R10, R16 ;  /* 0x000000000a107229 */ /* 0x000fd00000000110 */
[----:B------:R-:W-:-:S08]  /*2db0*/  DADD R10, R24, -R16 ;  /* 0x00000000180a7229 */ /* 0x000fd00000000810 */
[----:B------:R-:W-:Y:S01]  /*2dc0*/  DFMA R10, R8, UR6, R10 ;  /* 0x00000006080a7c2b */ /* 0x000fe2000800000a */
[----:B------:R-:W-:Y:S02]  /*2dd0*/  USHF.L.U32 UR7, UR5, 0x1, URZ ;  /* 0x0000000105077899 */ /* 0x000fe400080006ff */
[----:B------:R-:W-:Y:S02]  /*2de0*/  ULOP3.LUT UR6, UR5, 0xff0fffff, URZ, 0xc0, !UPT ;  /* 0xff0fffff05067892 */ /* 0x000fe4000f8ec0ff */
[----:B------:R-:W-:-:S03]  /*2df0*/  UISETP.GT.U32.AND UP0, UPT, UR7, -0x2000001, UPT ;  /* 0xfdffffff0700788c */ /* 0x000fc6000bf04070 */
[----:B------:R-:W-:Y:S01]  /*2e00*/  DADD R8, R12, R10 ;  /* 0x000000000c087229 */ /* 0x000fe2000000000a */
[----:B------:R-:W-:-:S03]  /*2e10*/  USEL UR7, UR6, UR5, UP0 ;  /* 0x0000000506077287 */ /* 0x000fc60008000000 */
[----:B------:R-:W-:-:S04]  /*2e20*/  UMOV UR6, UR4 ;  /* 0x0000000400067c82 */ /* 0x000fc80008000000 */
[----:B------:R-:W-:Y:S02]  /*2e30*/  DADD R12, R12, -R8 ;  /* 0x000000000c0c7229 */ /* 0x000fe40000000808 */
[----:B------:R-:W-:-:S06]  /*2e40*/  DMUL R24, R8, UR6 ;  /* 0x0000000608187c28 */ /* 0x000fcc0008000000 */
[----:B------:R-:W-:Y:S02]  /*2e50*/  DADD R12, R10, R12 ;  /* 0x000000000a0c7229 */ /* 0x000fe4000000000c */
[----:B------:R-:W-:Y:S01]  /*2e60*/  DFMA R16, R8, UR6, -R24 ;  /* 0x0000000608107c2b */ /* 0x000fe20008000818 */
[----:B------:R-:W-:Y:S02]  /*2e70*/  IMAD.MOV.U32 R8, RZ, RZ, 0x652b82fe ;  /* 0x652b82feff087424 */ /* 0x000fe400078e00ff */
[----:B------:R-:W-:-:S05]  /*2e80*/  IMAD.MOV.U32 R9, RZ, RZ, 0x3ff71547 ;  /* 0x3ff71547ff097424 */ /* 0x000fca00078e00ff */
[----:B------:R-:W-:Y:S01]  /*2e90*/  DFMA R16, R12, UR6, R16 ;  /* 0x000000060c107c2b */ /* 0x000fe20008000010 */
[----:B------:R-:W-:Y:S01]  /*2ea0*/  UMOV UR6, 0x3b39803f ;  /* 0x3b39803f00067882 */ /* 0x000fe20000000000 */
[----:B------:R-:W-:-:S06]  /*2eb0*/  UMOV UR7, 0x3c7abc9e ;  /* 0x3c7abc9e00077882 */ /* 0x000fcc0000000000 */
[----:B------:R-:W-:-:S08]  /*2ec0*/  DADD R10, R24, R16 ;  /* 0x00000000180a7229 */ /* 0x000fd00000000010 */
[----:B------:R-:W-:Y:S02]  /*2ed0*/  DFMA R8, R10, R8, 6.75539944105574400000e+15 ;  /* 0x433800000a08742b */ /* 0x000fe40000000008 */
[----:B------:R-:W-:Y:S01]  /*2ee0*/  FSETP.GEU.AND P0, PT, |R11|, 4.1917929649353027344, PT ;  /* 0x4086232b0b00780b */ /* 0x000fe20003f0e200 */
[----:B------:R-:W-:-:S05]  /*2ef0*/  DADD R24, R24, -R10 ;  /* 0x0000000018187229 */ /* 0x000fca000000080a */
[----:B------:R-:W-:-:S03]  /*2f00*/  DADD R14, R8, -6.75539944105574400000e+15 ;  /* 0xc3380000080e7429 */ /* 0x000fc60000000000 */
[----:B------:R-:W-:-:S05]  /*2f10*/  DADD R16, R16, R24 ;  /* 0x0000000010107229 */ /* 0x000fca0000000018 */
[----:B------:R-:W-:-:S08]  /*2f20*/  DFMA R12, R14, -UR10, R10 ;  /* 0x8000000a0e0c7c2b */ /* 0x000fd0000800000a */
[----:B------:R-:W-:Y:S01]  /*2f30*/  DFMA R12, R14, -UR6, R12 ;  /* 0x800000060e0c7c2b */ /* 0x000fe2000800000c */
[----:B------:R-:W-:Y:S01]  /*2f40*/  UMOV UR6, 0x69ce2bdf ;  /* 0x69ce2bdf00067882 */ /* 0x000fe20000000000 */
[----:B------:R-:W-:Y:S01]  /*2f50*/  IMAD.MOV.U32 R14, RZ, RZ, -0x35dec16 ;  /* 0xfca213eaff0e7424 */ /* 0x000fe200078e00ff */
[----:B------:R-:W-:Y:S01]  /*2f60*/  UMOV UR7, 0x3e5ade15 ;  /* 0x3e5ade1500077882 */ /* 0x000fe20000000000 */
[----:B------:R-:W-:-:S06]  /*2f70*/  IMAD.MOV.U32 R15, RZ, RZ, 0x3e928af3 ;  /* 0x3e928af3ff0f7424 */ /* 0x000fcc00078e00ff */
[----:B------:R-:W-:Y:S01]  /*2f80*/  DFMA R14, R12, UR6, R14 ;  /* 0x000000060c0e7c2b */ /* 0x000fe2000800000e */
[----:B------:R-:W-:Y:S01]  /*2f90*/  UMOV UR6, 0x62401315 ;  /* 0x6240131500067882 */ /* 0x000fe20000000000 */
[----:B------:R-:W-:-:S06]  /*2fa0*/  UMOV UR7, 0x3ec71dee ;  /* 0x3ec71dee00077882 */ /* 0x000fcc0000000000 */
[----:B------:R-:W-:Y:S01]  /*2fb0*/  DFMA R14, R12, R14, UR6 ;  /* 0x000000060c0e7e2b */ /* 0x000fe2000800000e */
        /* <DEDUP_REMOVED lines=20> */
[----:B------:R-:W-:-:S08]  /*3100*/  DFMA R14, R12, R14, UR6 ;  /* 0x000000060c0e7e2b */ /* 0x000fd0000800000e */
[----:B------:R-:W-:-:S08]  /*3110*/  DFMA R14, R12, R14, 1 ;  /* 0x3ff000000c0e742b */ /* 0x000fd0000000000e */
[----:B------:R-:W-:-:S10]  /*3120*/  DFMA R14, R12, R14, 1 ;  /* 0x3ff000000c0e742b */ /* 0x000fd4000000000e */
[----:B------:R-:W-:Y:S02]  /*3130*/  IMAD R13, R8, 0x100000, R15 ;  /* 0x00100000080d7824 */ /* 0x000fe400078e020f */
[----:B------:R-:W-:Y:S01]  /*3140*/  IMAD.MOV.U32 R12, RZ, RZ, R14 ;  /* 0x000000ffff0c7224 */ /* 0x000fe200078e000e */
[----:B------:R-:W-:Y:S06]  /*3150*/  @!P0 BRA `(.L_x_39) ;  /* 0x0000000000308947 */ /* 0x000fec0003800000 */
[----:B------:R-:W-:Y:S01]  /*3160*/  FSETP.GEU.AND P1, PT, |R11|, 4.2275390625, PT ;  /* 0x408748000b00780b */ /* 0x000fe20003f2e200 */
[C---:B------:R-:W-:Y:S02]  /*3170*/  DADD R12, R10.reuse, +INF ;  /* 0x7ff000000a0c7429 */ /* 0x040fe40000000000 */
[----:B------:R-:W-:-:S08]  /*3180*/  DSETP.GEU.AND P0, PT, R10, RZ, PT ;  /* 0x000000ff0a00722a */ /* 0x000fd00003f0e000 */
[----:B------:R-:W-:Y:S02]  /*3190*/  FSEL R12, R12, RZ, P0 ;  /* 0x000000ff0c0c7208 */ /* 0x000fe40000000000 */
[----:B------:R-:W-:Y:S02]  /*31a0*/  @!P1 LEA.HI R9, R8, R8, RZ, 0x1 ;  /* 0x0000000808099211 */ /* 0x000fe400078f08ff */
[----:B------:R-:W-:Y:S02]  /*31b0*/  FSEL R13, R13, RZ, P0 ;  /* 0x000000ff0d0d7208 */ /* 0x000fe40000000000 */
[----:B------:R-:W-:-:S05]  /*31c0*/  @!P1 SHF.R.S32.HI R9, RZ, 0x1, R9 ;  /* 0x00000001ff099819 */ /* 0x000fca0000011409 */
[----:B------:R-:W-:Y:S02]  /*31d0*/  @!P1 IMAD.IADD R8, R8, 0x1, -R9 ;  /* 0x0000000108089824 */ /* 0x000fe400078e0a09 */
[----:B------:R-:W-:-:S03]  /*31e0*/  @!P1 IMAD R15, R9, 0x100000, R15 ;  /* 0x00100000090f9824 */ /* 0x000fc600078e020f */
[----:B------:R-:W-:Y:S01]  /*31f0*/  @!P1 LEA R9, R8, 0x3ff00000, 0x14 ;  /* 0x3ff0000008099811 */ /* 0x000fe200078ea0ff */
[----:B------:R-:W-:-:S06]  /*3200*/  @!P1 IMAD.MOV.U32 R8, RZ, RZ, RZ ;  /* 0x000000ffff089224 */ /* 0x000fcc00078e00ff */
[----:B------:R-:W-:-:S11]  /*3210*/  @!P1 DMUL R12, R14, R8 ;  /* 0x000000080e0c9228 */ /* 0x000fd60000000000 */
.L_x_39:
[----:B------:R-:W-:Y:S01]  /*3220*/  DFMA R16, R16, R12, R12 ;  /* 0x0000000c1010722b */ /* 0x000fe2000000000c */
[----:B------:R-:W-:Y:S01]  /*3230*/  IMAD.MOV.U32 R35, RZ, RZ, 0x0 ;  /* 0x00000000ff237424 */ /* 0x000fe200078e00ff */
[----:B------:R-:W-:-:S08]  /*3240*/  DSETP.NEU.AND P0, PT, |R12|, +INF , PT ;  /* 0x7ff000000c00742a */ /* 0x000fd00003f0d200 */
[----:B------:R-:W-:Y:S02]  /*3250*/  FSEL R8, R12, R16, !P0 ;  /* 0x000000100c087208 */ /* 0x000fe40004000000 */
[----:B------:R-:W-:Y:S01]  /*3260*/  FSEL R9, R13, R17, !P0 ;  /* 0x000000110d097208 */ /* 0x000fe20004000000 */
[----:B------:R-:W-:Y:S06]  /*3270*/  RET.REL.NODEC R34 `(_Z5azuisPd) ;  /* 0xffffffcc22607950 */ /* 0x000fec0003c3ffff */
        .type           $_Z5azuisPd$__internal_trig_reduction_slowpathd,@function
        .size           $_Z5azuisPd$__internal_trig_reduction_slowpathd,(.L_x_92 - $_Z5azuisPd$__internal_trig_reduction_slowpathd)
$_Z5azuisPd$__internal_trig_reduction_slowpathd:
[----:B------:R-:W-:Y:S01]  /*3280*/  SHF.R.U32.HI R14, RZ, 0x14, R25 ;  /* 0x00000014ff0e7819 */ /* 0x000fe20000011619 */
[----:B------:R-:W-:-:S03]  /*3290*/  IMAD.MOV.U32 R8, RZ, RZ, RZ ;  /* 0x000000ffff087224 */ /* 0x000fc600078e00ff */
[----:B------:R-:W-:-:S04]  /*32a0*/  LOP3.LUT R9, R14, 0x7ff, RZ, 0xc0, !PT ;  /* 0x000007ff0e097812 */ /* 0x000fc800078ec0ff */
[----:B------:R-:W-:-:S13]  /*32b0*/  ISETP.NE.AND P0, PT, R9, 0x7ff, PT ;  /* 0x000007ff0900780c */ /* 0x000fda0003f05270 */
[----:B------:R-:W-:Y:S05]  /*32c0*/  @!P0 BRA `(.L_x_40) ;  /* 0x00000008002c8947 */ /* 0x000fea0003800000 */
[----:B------:R-:W-:Y:S01]  /*32d0*/  VIADD R8, R9, 0xfffffc00 ;  /* 0xfffffc0009087836 */ /* 0x000fe20000000000 */
[----:B------:R-:W-:-:S04]  /*32e0*/  CS2R R10, SRZ ;  /* 0x00000000000a7805 */ /* 0x000fc8000001ff00 */
[----:B------:R-:W-:Y:S02]  /*32f0*/  SHF.R.U32.HI R17, RZ, 0x6, R8 ;  /* 0x00000006ff117819 */ /* 0x000fe40000011608 */
[----:B------:R-:W-:Y:S02]  /*3300*/  ISETP.GE.U32.AND P0, PT, R8, 0x80, PT ;  /* 0x000000800800780c */ /* 0x000fe40003f06070 */
[C---:B------:R-:W-:Y:S02]  /*3310*/  IADD3 R12, PT, PT, -R17.reuse, 0x13, RZ ;  /* 0x00000013110c7810 */ /* 0x040fe40007ffe1ff */
[----:B------:R-:W-:Y:S02]  /*3320*/  IADD3 R13, PT, PT, -R17, 0xf, RZ ;  /* 0x0000000f110d7810 */ /* 0x000fe40007ffe1ff */
[----:B------:R-:W-:-:S04]  /*3330*/  SEL R12, R12, 0x12, P0 ;  /* 0x000000120c0c7807 */ /* 0x000fc80000000000 */
[----:B------:R-:W-:-:S13]  /*3340*/  ISETP.GE.AND P0, PT, R13, R12, PT ;  /* 0x0000000c0d00720c */ /* 0x000fda0003f06270 */
[----:B------:R-:W-:Y:S05]  /*3350*/  @P0 BRA `(.L_x_41) ;  /* 0x00000000008c0947 */ /* 0x000fea0003800000 */
[C---:B------:R-:W-:Y:S01]  /*3360*/  SHF.L.U64.HI R29, R24.reuse, 0xb, R25 ;  /* 0x0000000b181d7819 */ /* 0x040fe20000010219 */
[----:B------:R-:W-:Y:S01]  /*3370*/  IMAD.SHL.U32 R15, R24, 0x800, RZ ;  /* 0x00000800180f7824 */ /* 0x000fe200078e00ff */
[----:B------:R-:W-:Y:S01]  /*3380*/  IADD3 R24, PT, PT, RZ, -R17, -R12 ;  /* 0x80000011ff187210 */ /* 0x000fe20007ffe80c */
[----:B------:R-:W-:Y:S01]  /*3390*/  IMAD.MOV.U32 R28, RZ, RZ, RZ ;  /* 0x000000ffff1c7224 */ /* 0x000fe200078e00ff */
[----:B------:R-:W-:Y:S02]  /*33a0*/  CS2R R10, SRZ ;  /* 0x00000000000a7805 */ /* 0x000fe4000001ff00 */
[----:B------:R-:W-:Y:S01]  /*33b0*/  LOP3.LUT R29, R29, 0x80000000, RZ, 0xfc, !PT ;  /* 0x800000001d1d7812 */ /* 0x000fe200078efcff */
[----:B------:R-:W0:Y:S01]  /*33c0*/  LDCU.64 UR6, c[0x0][0x358] ;  /* 0x00006b00ff0677ac */ /* 0x000e220008000a00 */
[----:B------:R-:W-:-:S05]  /*33d0*/  NOP ;  /* 0x0000000000007918 */ /* 0x000fca0000000000 */
.L_x_42:
[----:B------:R-:W1:Y:S02]  /*33e0*/  LDC.64 R8, c[0x4][0x40] ;  /* 0x01001000ff087b82 */ /* 0x000e640000000a00 */
[----:B-1----:R-:W-:-:S06]  /*33f0*/  IMAD.WIDE R8, R13, 0x8, R8 ;  /* 0x000000080d087825 */ /* 0x002fcc00078e0208 */
[----:B0-----:R-:W2:Y:S01]  /*3400*/  LDG.E.64.CONSTANT R8, desc[UR6][R8.64] ;  /* 0x0000000608087981 */ /* 0x001ea2000c1e9b00 */
[----:B------:R-:W-:Y:S02]  /*3410*/  VIADD R24, R24, 0x1 ;  /* 0x0000000118187836 */ /* 0x000fe40000000000 */
[----:B------:R-:W-:Y:S02]  /*3420*/  VIADD R13, R13, 0x1 ;  /* 0x000000010d0d7836 */ /* 0x000fe40000000000 */
[----:B--2---:R-:W-:-:S04]  /*3430*/  IMAD.WIDE.U32 R10, P2, R8, R15, R10 ;  /* 0x0000000f080a7225 */ /* 0x004fc8000784000a */
[C---:B------:R-:W-:Y:S02]  /*3440*/  IMAD R31, R8.reuse, R29, RZ ;  /* 0x0000001d081f7224 */ /* 0x040fe400078e02ff */
[----:B------:R-:W-:Y:S02]  /*3450*/  IMAD R30, R9, R15, RZ ;  /* 0x0000000f091e7224 */ /* 0x000fe400078e02ff */
[----:B------:R-:W-:Y:S01]  /*3460*/  IMAD.HI.U32 R33, R8, R29, RZ ;  /* 0x0000001d08217227 */ /* 0x000fe200078e00ff */
[----:B------:R-:W-:-:S03]  /*3470*/  IADD3 R11, P0, PT, R31, R11, RZ ;  /* 0x0000000b1f0b7210 */ /* 0x000fc60007f1e0ff */
[----:B------:R-:W-:Y:S01]  /*3480*/  IMAD.X R33, RZ, RZ, R33, P2 ;  /* 0x000000ffff217224 */ /* 0x000fe200010e0621 */
[----:B------:R-:W-:Y:S01]  /*3490*/  IADD3 R11, P1, PT, R30, R11, RZ ;  /* 0x0000000b1e0b7210 */ /* 0x000fe20007f3e0ff */
[----:B------:R-:W-:-:S04]  /*34a0*/  IMAD.HI.U32 R30, R9, R15, RZ ;  /* 0x0000000f091e7227 */ /* 0x000fc800078e00ff */
[----:B------:R-:W-:Y:S01]  /*34b0*/  IMAD.HI.U32 R8, R9, R29, RZ ;  /* 0x0000001d09087227 */ /* 0x000fe200078e00ff */
[----:B------:R-:W-:-:S03]  /*34c0*/  IADD3.X R30, P0, PT, R30, R33, RZ, P0, !PT ;  /* 0x000000211e1e7210 */ /* 0x000fc6000071e4ff */
[----:B------:R-:W-:Y:S02]  /*34d0*/  IMAD R9, R9, R29, RZ ;  /* 0x0000001d09097224 */ /* 0x000fe400078e02ff */
[----:B------:R-:W-:Y:S01]  /*34e0*/  IMAD.X R8, RZ, RZ, R8, P0 ;  /* 0x000000ffff087224 */ /* 0x000fe200000e0608 */
[----:B------:R-:W-:Y:S01]  /*34f0*/  ISETP.NE.AND P0, PT, R24, -0xf, PT ;  /* 0xfffffff11800780c */ /* 0x000fe20003f05270 */
[C---:B------:R-:W-:Y:S01]  /*3500*/  IMAD R31, R28.reuse, 0x8, R1 ;  /* 0x000000081c1f7824 */ /* 0x040fe200078e0201 */
[----:B------:R-:W-:Y:S01]  /*3510*/  IADD3.X R30, P1, PT, R9, R30, RZ, P1, !PT ;  /* 0x0000001e091e7210 */ /* 0x000fe20000f3e4ff */
[----:B------:R-:W-:-:S03]  /*3520*/  VIADD R28, R28, 0x1 ;  /* 0x000000011c1c7836 */ /* 0x000fc60000000000 */
[----:B------:R0:W-:Y:S01]  /*3530*/  STL.64 [R31], R10 ;  /* 0x0000000a1f007387 */ /* 0x0001e20000100a00 */
[----:B------:R-:W-:Y:S02]  /*3540*/  IMAD.X R9, RZ, RZ, R8, P1 ;  /* 0x000000ffff097224 */ /* 0x000fe400008e0608 */
[----:B0-----:R-:W-:Y:S02]  /*3550*/  IMAD.MOV.U32 R10, RZ, RZ, R30 ;  /* 0x000000ffff0a7224 */ /* 0x001fe400078e001e */
[----:B------:R-:W-:Y:S02]  /*3560*/  IMAD.MOV.U32 R11, RZ, RZ, R9 ;  /* 0x000000ffff0b7224 */ /* 0x000fe400078e0009 */
[----:B------:R-:W-:Y:S05]  /*3570*/  @P0 BRA `(.L_x_42) ;  /* 0xfffffffc00980947 */ /* 0x000fea000383ffff */
[----:B------:R-:W-:-:S07]  /*3580*/  IMAD.MOV.U32 R13, RZ, RZ, R12 ;  /* 0x000000ffff0d7224 */ /* 0x000fce00078e000c */
.L_x_41:
[----:B------:R-:W-:Y:S01]  /*3590*/  LOP3.LUT P0, R35, R14, 0x3f, RZ, 0xc0, !PT ;  /* 0x0000003f0e237812 */ /* 0x000fe2000780c0ff */
[----:B------:R-:W-:-:S04]  /*35a0*/  IMAD.IADD R8, R17, 0x1, R13 ;  /* 0x0000000111087824 */ /* 0x000fc800078e020d */
[----:B------:R-:W-:-:S05]  /*35b0*/  IMAD.U32 R37, R8, 0x8, R1 ;  /* 0x0000000808257824 */ /* 0x000fca00078e0001 */
[----:B------:R0:W-:Y:S04]  /*35c0*/  STL.64 [R37+-0x78], R10 ;  /* 0xffff880a25007387 */ /* 0x0001e80000100a00 */
[----:B------:R-:W2:Y:S04]  /*35d0*/  @P0 LDL.64 R28, [R1+0x8] ;  /* 0x00000800011c0983 */ /* 0x000ea80000100a00 */
[----:B------:R-:W3:Y:S04]  /*35e0*/  LDL.64 R12, [R1+0x10] ;  /* 0x00001000010c7983 */ /* 0x000ee80000100a00 */
[----:B------:R-:W4:Y:S01]  /*35f0*/  LDL.64 R8, [R1+0x18] ;  /* 0x0000180001087983 */ /* 0x000f220000100a00 */
[----:B------:R-:W-:-:S02]  /*3600*/  @P0 LOP3.LUT R14, R35, 0x3f, RZ, 0x3c, !PT ;  /* 0x0000003f230e0812 */ /* 0x000fc400078e3cff */
[--C-:B--2---:R-:W-:Y:S02]  /*3610*/  @P0 SHF.R.U64 R15, R28, 0x1, R29.reuse ;  /* 0x000000011c0f0819 */ /* 0x104fe4000000121d */
[----:B------:R-:W-:Y:S02]  /*3620*/  @P0 SHF.R.U32.HI R17, RZ, 0x1, R29 ;  /* 0x00000001ff110819 */ /* 0x000fe4000001161d */
[C---:B---3--:R-:W-:Y:S02]  /*3630*/  @P0 SHF.L.U32 R29, R12.reuse, R35, RZ ;  /* 0x000000230c1d0219 */ /* 0x048fe400000006ff */
[----:B0-----:R-:W-:Y:S02]  /*3640*/  @P0 SHF.R.U64 R10, R15, R14, R17 ;  /* 0x0000000e0f0a0219 */ /* 0x001fe40000001211 */
[--C-:B------:R-:W-:Y:S02]  /*3650*/  @P0 SHF.R.U32.HI R33, RZ, 0x1, R13.reuse ;  /* 0x00000001ff210819 */ /* 0x100fe4000001160d */
[----:B------:R-:W-:-:S02]  /*3660*/  @P0 SHF.R.U64 R31, R12, 0x1, R13 ;  /* 0x000000010c1f0819 */ /* 0x000fc4000000120d */
[-C--:B------:R-:W-:Y:S02]  /*3670*/  @P0 SHF.L.U64.HI R24, R12, R35.reuse, R13 ;  /* 0x000000230c180219 */ /* 0x080fe4000001020d */
[----:B------:R-:W-:Y:S02]  /*3680*/  @P0 SHF.R.U32.HI R11, RZ, R14, R17 ;  /* 0x0000000eff0b0219 */ /* 0x000fe40000011611 */
[----:B------:R-:W-:Y:S02]  /*3690*/  @P0 LOP3.LUT R12, R29, R10, RZ, 0xfc, !PT ;  /* 0x0000000a1d0c0212 */ /* 0x000fe400078efcff */
[----:B----4-:R-:W-:Y:S02]  /*36a0*/  @P0 SHF.L.U32 R15, R8, R35, RZ ;  /* 0x00000023080f0219 */ /* 0x010fe400000006ff */
[----:B------:R-:W-:Y:S01]  /*36b0*/  @P0 SHF.R.U64 R28, R31, R14, R33 ;  /* 0x0000000e1f1c0219 */ /* 0x000fe20000001221 */
[----:B------:R-:W-:Y:S01]  /*36c0*/  IMAD.SHL.U32 R10, R12, 0x4, RZ ;  /* 0x000000040c0a7824 */ /* 0x000fe200078e00ff */
[----:B------:R-:W-:-:S02]  /*36d0*/  @P0 LOP3.LUT R13, R24, R11, RZ, 0xfc, !PT ;  /* 0x0000000b180d0212 */ /* 0x000fc400078efcff */
[----:B------:R-:W-:Y:S02]  /*36e0*/  @P0 SHF.L.U64.HI R35, R8, R35, R9 ;  /* 0x0000002308230219 */ /* 0x000fe40000010209 */
[----:B------:R-:W-:Y:S02]  /*36f0*/  @P0 SHF.R.U32.HI R14, RZ, R14, R33 ;  /* 0x0000000eff0e0219 */ /* 0x000fe40000011621 */
[----:B------:R-:W-:Y:S02]  /*3700*/  @P0 LOP3.LUT R8, R15, R28, RZ, 0xfc, !PT ;  /* 0x0000001c0f080212 */ /* 0x000fe400078efcff */
[----:B------:R-:W-:Y:S02]  /*3710*/  SHF.L.U64.HI R11, R12, 0x2, R13 ;  /* 0x000000020c0b7819 */ /* 0x000fe4000001020d */
[----:B------:R-:W-:Y:S02]  /*3720*/  @P0 LOP3.LUT R9, R35, R14, RZ, 0xfc, !PT ;  /* 0x0000000e23090212 */ /* 0x000fe400078efcff */
[----:B------:R-:W-:-:S02]  /*3730*/  SHF.L.W.U32.HI R13, R13, 0x2, R8 ;  /* 0x000000020d0d7819 */ /* 0x000fc40000010e08 */
[----:B------:R-:W-:Y:S02]  /*3740*/  IADD3 RZ, P0, PT, RZ, -R10, RZ ;  /* 0x8000000affff7210 */ /* 0x000fe40007f1e0ff */
[----:B------:R-:W-:Y:S02]  /*3750*/  LOP3.LUT R12, RZ, R11, RZ, 0x33, !PT ;  /* 0x0000000bff0c7212 */ /* 0x000fe400078e33ff */
[----:B------:R-:W-:Y:S02]  /*3760*/  SHF.L.W.U32.HI R8, R8, 0x2, R9 ;  /* 0x0000000208087819 */ /* 0x000fe40000010e09 */
[----:B------:R-:W-:Y:S02]  /*3770*/  LOP3.LUT R15, RZ, R13, RZ, 0x33, !PT ;  /* 0x0000000dff0f7212 */ /* 0x000fe400078e33ff */
[----:B------:R-:W-:Y:S02]  /*3780*/  IADD3.X R14, P0, PT, RZ, R12, RZ, P0, !PT ;  /* 0x0000000cff0e7210 */ /* 0x000fe4000071e4ff */
[----:B------:R-:W-:-:S02]  /*3790*/  LOP3.LUT R12, RZ, R8, RZ, 0x33, !PT ;  /* 0x00000008ff0c7212 */ /* 0x000fc400078e33ff */
[----:B------:R-:W-:Y:S02]  /*37a0*/  IADD3.X R24, P1, PT, RZ, R15, RZ, P0, !PT ;  /* 0x0000000fff187210 */ /* 0x000fe4000073e4ff */
[----:B------:R-:W-:-:S03]  /*37b0*/  ISETP.GT.U32.AND P2, PT, R13, -0x1, PT ;  /* 0xffffffff0d00780c */ /* 0x000fc60003f44070 */
[----:B------:R-:W-:Y:S01]  /*37c0*/  IMAD.X R15, RZ, RZ, R12, P1 ;  /* 0x000000ffff0f7224 */ /* 0x000fe200008e060c */
[----:B------:R-:W-:-:S04]  /*37d0*/  ISETP.GT.AND.EX P0, PT, R8, -0x1, PT, P2 ;  /* 0xffffffff0800780c */ /* 0x000fc80003f04320 */
[----:B------:R-:W-:Y:S02]  /*37e0*/  SEL R12, R8, R15, P0 ;  /* 0x0000000f080c7207 */ /* 0x000fe40000000000 */
[----:B------:R-:W-:Y:S02]  /*37f0*/  SEL R17, R13, R24, P0 ;  /* 0x000000180d117207 */ /* 0x000fe40000000000 */
[----:B------:R-:W-:Y:S02]  /*3800*/  ISETP.NE.U32.AND P1, PT, R12, RZ, PT ;  /* 0x000000ff0c00720c */ /* 0x000fe40003f25070 */
[----:B------:R-:W-:Y:S02]  /*3810*/  SEL R11, R11, R14, P0 ;  /* 0x0000000e0b0b7207 */ /* 0x000fe40000000000 */
[----:B------:R-:W-:Y:S01]  /*3820*/  SEL R15, R17, R12, !P1 ;  /* 0x0000000c110f7207 */ /* 0x000fe20004800000 */
[----:B------:R-:W-:-:S05]  /*3830*/  @!P0 IMAD.MOV R10, RZ, RZ, -R10 ;  /* 0x000000ffff0a8224 */ /* 0x000fca00078e0a0a */
[----:B------:R-:W0:Y:S02]  /*3840*/  FLO.U32 R15, R15 ;  /* 0x0000000f000f7300 */ /* 0x000e2400000e0000 */
[C---:B0-----:R-:W-:Y:S02]  /*3850*/  IADD3 R24, PT, PT, -R15.reuse, 0x1f, RZ ;  /* 0x0000001f0f187810 */ /* 0x041fe40007ffe1ff */
[----:B------:R-:W-:-:S03]  /*3860*/  IADD3 R13, PT, PT, -R15, 0x3f, RZ ;  /* 0x0000003f0f0d7810 */ /* 0x000fc60007ffe1ff */
[----:B------:R-:W-:-:S05]  /*3870*/  @P1 IMAD.MOV R13, RZ, RZ, R24 ;  /* 0x000000ffff0d1224 */ /* 0x000fca00078e0218 */
[----:B------:R-:W-:-:S13]  /*3880*/  ISETP.NE.AND P1, PT, R13, RZ, PT ;  /* 0x000000ff0d00720c */ /* 0x000fda0003f25270 */
[----:B------:R-:W-:Y:S05]  /*3890*/  @!P1 BRA `(.L_x_43) ;  /* 0x0000000000289947 */ /* 0x000fea0003800000 */
[--C-:B------:R-:W-:Y:S02]  /*38a0*/  SHF.R.U64 R14, R10, 0x1, R11.reuse ;  /* 0x000000010a0e7819 */ /* 0x100fe4000000120b */
[C---:B------:R-:W-:Y:S02]  /*38b0*/  LOP3.LUT R10, R13.reuse, 0x3f, RZ, 0xc0, !PT ;  /* 0x0000003f0d0a7812 */ /* 0x040fe400078ec0ff */
[----:B------:R-:W-:Y:S02]  /*38c0*/  SHF.R.U32.HI R24, RZ, 0x1, R11 ;  /* 0x00000001ff187819 */ /* 0x000fe4000001160b */
[----:B------:R-:W-:Y:S02]  /*38d0*/  LOP3.LUT R11, R13, 0x3f, RZ, 0xc, !PT ;  /* 0x0000003f0d0b7812 */ /* 0x000fe400078e0cff */
[CC--:B------:R-:W-:Y:S02]  /*38e0*/  SHF.L.U64.HI R12, R17.reuse, R10.reuse, R12 ;  /* 0x0000000a110c7219 */ /* 0x0c0fe4000001020c */
[----:B------:R-:W-:-:S02]  /*38f0*/  SHF.L.U32 R10, R17, R10, RZ ;  /* 0x0000000a110a7219 */ /* 0x000fc400000006ff */
[-CC-:B------:R-:W-:Y:S02]  /*3900*/  SHF.R.U64 R17, R14, R11.reuse, R24.reuse ;  /* 0x0000000b0e117219 */ /* 0x180fe40000001218 */
[----:B------:R-:W-:Y:S02]  /*3910*/  SHF.R.U32.HI R11, RZ, R11, R24 ;  /* 0x0000000bff0b7219 */ /* 0x000fe40000011618 */
[----:B------:R-:W-:Y:S02]  /*3920*/  LOP3.LUT R17, R10, R17, RZ, 0xfc, !PT ;  /* 0x000000110a117212 */ /* 0x000fe400078efcff */
[----:B------:R-:W-:-:S07]  /*3930*/  LOP3.LUT R12, R12, R11, RZ, 0xfc, !PT ;  /* 0x0000000b0c0c7212 */ /* 0x000fce00078efcff */
.L_x_43:
[----:B------:R-:W-:-:S04]  /*3940*/  IMAD.WIDE.U32 R14, R17, 0x2168c235, RZ ;  /* 0x2168c235110e7825 */ /* 0x000fc800078e00ff */
[----:B------:R-:W-:Y:S01]  /*3950*/  IMAD.MOV.U32 R10, RZ, RZ, R15 ;  /* 0x000000ffff0a7224 */ /* 0x000fe200078e000f */
[----:B------:R-:W-:Y:S01]  /*3960*/  IADD3 RZ, P1, PT, R14, R14, RZ ;  /* 0x0000000e0eff7210 */ /* 0x000fe20007f3e0ff */
[----:B------:R-:W-:Y:S02]  /*3970*/  IMAD.MOV.U32 R11, RZ, RZ, RZ ;  /* 0x000000ffff0b7224 */ /* 0x000fe400078e00ff */
[----:B------:R-:W-:-:S04]  /*3980*/  IMAD.HI.U32 R15, R12, -0x36f0255e, RZ ;  /* 0xc90fdaa20c0f7827 */ /* 0x000fc800078e00ff */
[----:B------:R-:W-:-:S04]  /*3990*/  IMAD.WIDE.U32 R10, R17, -0x36f0255e, R10 ;  /* 0xc90fdaa2110a7825 */ /* 0x000fc800078e000a */
[C---:B------:R-:W-:Y:S02]  /*39a0*/  IMAD R17, R12.reuse, -0x36f0255e, RZ ;  /* 0xc90fdaa20c117824 */ /* 0x040fe400078e02ff */
[----:B------:R-:W-:-:S04]  /*39b0*/  IMAD.WIDE.U32 R10, P2, R12, 0x2168c235, R10 ;  /* 0x2168c2350c0a7825 */ /* 0x000fc8000784000a */
[----:B------:R-:W-:Y:S01]  /*39c0*/  IMAD.X R12, RZ, RZ, R15, P2 ;  /* 0x000000ffff0c7224 */ /* 0x000fe200010e060f */
[----:B------:R-:W-:Y:S02]  /*39d0*/  IADD3 R11, P2, PT, R17, R11, RZ ;  /* 0x0000000b110b7210 */ /* 0x000fe40007f5e0ff */
[----:B------:R-:W-:Y:S02]  /*39e0*/  IADD3.X RZ, P1, PT, R10, R10, RZ, P1, !PT ;  /* 0x0000000a0aff7210 */ /* 0x000fe40000f3e4ff */
[C---:B------:R-:W-:Y:S01]  /*39f0*/  ISETP.GT.U32.AND P3, PT, R11.reuse, RZ, PT ;  /* 0x000000ff0b00720c */ /* 0x040fe20003f64070 */
[----:B------:R-:W-:Y:S01]  /*3a00*/  IMAD.X R12, RZ, RZ, R12, P2 ;  /* 0x000000ffff0c7224 */ /* 0x000fe200010e060c */
[----:B------:R-:W-:-:S04]  /*3a10*/  IADD3.X R10, P2, PT, R11, R11, RZ, P1, !PT ;  /* 0x0000000b0b0a7210 */ /* 0x000fc80000f5e4ff */
[C---:B------:R-:W-:Y:S01]  /*3a20*/  ISETP.GT.AND.EX P1, PT, R12.reuse, RZ, PT, P3 ;  /* 0x000000ff0c00720c */ /* 0x040fe20003f24330 */
[----:B------:R-:W-:-:S03]  /*3a30*/  IMAD.X R15, R12, 0x1, R12, P2 ;  /* 0x000000010c0f7824 */ /* 0x000fc600010e060c */
[----:B------:R-:W-:Y:S02]  /*3a40*/  SEL R10, R10, R11, P1 ;  /* 0x0000000b0a0a7207 */ /* 0x000fe40000800000 */
[----:B------:R-:W-:Y:S02]  /*3a50*/  SEL R11, R15, R12, P1 ;  /* 0x0000000c0f0b7207 */ /* 0x000fe40000800000 */
[----:B------:R-:W-:Y:S02]  /*3a60*/  IADD3 R24, P2, PT, R10, 0x1, RZ ;  /* 0x000000010a187810 */ /* 0x000fe40007f5e0ff */
[----:B------:R-:W-:Y:S02]  /*3a70*/  SEL R10, RZ, 0xffffffff, !P1 ;  /* 0xffffffffff0a7807 */ /* 0x000fe40004800000 */
[----:B------:R-:W-:Y:S01]  /*3a80*/  LOP3.LUT P1, R25, R25, 0x80000000, RZ, 0xc0, !PT ;  /* 0x8000000019197812 */ /* 0x000fe2000782c0ff */
[----:B------:R-:W-:Y:S02]  /*3a90*/  IMAD.X R11, RZ, RZ, R11, P2 ;  /* 0x000000ffff0b7224 */ /* 0x000fe400010e060b */
[----:B------:R-:W-:Y:S01]  /*3aa0*/  IMAD.IADD R10, R10, 0x1, -R13 ;  /* 0x000000010a0a7824 */ /* 0x000fe200078e0a0d */
[----:B------:R-:W-:-:S02]  /*3ab0*/  SHF.R.U32.HI R13, RZ, 0x1e, R9 ;  /* 0x0000001eff0d7819 */ /* 0x000fc40000011609 */
[----:B------:R-:W-:Y:S01]  /*3ac0*/  SHF.R.U64 R24, R24, 0xa, R11 ;  /* 0x0000000a18187819 */ /* 0x000fe2000000120b */
[----:B------:R-:W-:Y:S01]  /*3ad0*/  IMAD.SHL.U32 R10, R10, 0x100000, RZ ;  /* 0x001000000a0a7824 */ /* 0x000fe200078e00ff */
[----:B------:R-:W-:Y:S02]  /*3ae0*/  LEA.HI R8, R8, R13, RZ, 0x1 ;  /* 0x0000000d08087211 */ /* 0x000fe400078f08ff */
[----:B------:R-:W-:Y:S02]  /*3af0*/  IADD3 R24, P2, PT, R24, 0x1, RZ ;  /* 0x0000000118187810 */ /* 0x000fe40007f5e0ff */
[----:B------:R-:W-:Y:S01]  /*3b00*/  @!P0 LOP3.LUT R25, R25, 0x80000000, RZ, 0x3c, !PT ;  /* 0x8000000019198812 */ /* 0x000fe200078e3cff */
[----:B------:R-:W-:Y:S01]  /*3b10*/  @P1 IMAD.MOV R8, RZ, RZ, -R8 ;  /* 0x000000ffff081224 */ /* 0x000fe200078e0a08 */
[----:B------:R-:W-:-:S04]  /*3b20*/  LEA.HI.X R11, R11, RZ, RZ, 0x16, P2 ;  /* 0x000000ff0b0b7211 */ /* 0x000fc800010fb4ff */
[--C-:B------:R-:W-:Y:S02]  /*3b30*/  SHF.R.U64 R24, R24, 0x1, R11.reuse ;  /* 0x0000000118187819 */ /* 0x100fe4000000120b */
[----:B------:R-:W-:Y:S02]  /*3b40*/  SHF.R.U32.HI R9, RZ, 0x1, R11 ;  /* 0x00000001ff097819 */ /* 0x000fe4000001160b */
[----:B------:R-:W-:-:S04]  /*3b50*/  IADD3 R24, P2, P3, RZ, RZ, R24 ;  /* 0x000000ffff187210 */ /* 0x000fc80007b5e018 */
[----:B------:R-:W-:-:S04]  /*3b60*/  IADD3.X R10, PT, PT, R10, 0x3fe00000, R9, P2, P3 ;  /* 0x3fe000000a0a7810 */ /* 0x000fc800017e6409 */
[----:B------:R-:W-:-:S07]  /*3b70*/  LOP3.LUT R25, R10, R25, RZ, 0xfc, !PT ;  /* 0x000000190a197212 */ /* 0x000fce00078efcff */
.L_x_40:
[----:B------:R-:W-:-:S04]  /*3b80*/  IMAD.MOV.U32 R17, RZ, RZ, 0x0 ;  /* 0x00000000ff117424 */ /* 0x000fc800078e00ff */
[----:B------:R-:W-:Y:S05]  /*3b90*/  RET.REL.NODEC R16 `(_Z5azuisPd) ;  /* 0xffffffc410187950 */ /* 0x000fea0003c3ffff */
.L_x_44:
[----:B------:R-:W-:-:S00]  /*3ba0*/  BRA `(.L_x_44) ;  /* 0xfffffffc00fc7947 */ /* 0x000fc0000383ffff */
[----:B------:R-:W-:-:S00]  /*3bb0*/  NOP ;  /* 0x0000000000007918 */ /* 0x000fc00000000000 */
        /* <DEDUP_REMOVED lines=12> */
.L_x_92:


//--------------------- .text._Z9vermelhosPd      --------------------------
	.section	.text._Z9vermelhosPd,"ax",@progbits
	.align	128
        .global         _Z9vermelhosPd
        .type           _Z9vermelhosPd,@function
        .size           _Z9vermelhosPd,(.L_x_95 - _Z9vermelhosPd)
        .other          _Z9vermelhosPd,@"STO_CUDA_ENTRY STV_DEFAULT"
_Z9vermelhosPd:
.text._Z9vermelhosPd:
        /* <DEDUP_REMOVED lines=25> */
[----:B------:R-:W-:-:S13]  /*0190*/  ISETP.NE.U32.AND P0, PT, R4, 0x1, PT ;  /* 0x000000010400780c */ /* 0x000fda0003f05070 */
[----:B------:R-:W-:Y:S05]  /*01a0*/  @!P0 EXIT ;  /* 0x000000000000894d */ /* 0x000fea0003800000 */
        /* <DEDUP_REMOVED lines=34> */
[----:B------:R-:W-:Y:S05]  /*03d0*/  CALL.REL.NOINC `($__internal_1_$__cuda_sm20_div_rn_f64_full) ;  /* 0x0000001c005c7944 */ /* 0x000fea0003c00000 */
[----:B------:R-:W-:Y:S02]  /*03e0*/  IMAD.MOV.U32 R18, RZ, RZ, R10 ;  /* 0x000000ffff127224 */ /* 0x000fe400078e000a */
[----:B------:R-:W-:-:S07]  /*03f0*/  IMAD.MOV.U32 R19, RZ, RZ, R9 ;  /* 0x000000ffff137224 */ /* 0x000fce00078e0009 */
.L_x_46:
[----:B------:R-:W-:Y:S05]  /*0400*/  BSYNC.RECONVERGENT B0 ;  /* 0x0000000000007941 */ /* 0x000fea0003800200 */
.L_x_45:
        /* <DEDUP_REMOVED lines=20> */
[----:B------:R-:W-:-:S07]  /*0550*/  IMAD.MOV.U32 R8, RZ, RZ, R10 ;  /* 0x000000ffff087224 */ /* 0x000fce00078e000a */
.L_x_48:
[----:B------:R-:W-:Y:S05]  /*0560*/  BSYNC.RECONVERGENT B0 ;  /* 0x0000000000007941 */ /* 0x000fea0003800200 */
.L_x_47:
[----:B------:R-:W-:Y:S01]  /*0570*/  DMUL R18, R8, R18 ;  /* 0x0000001208127228 */ /* 0x000fe20000000000 */
[----:B------:R-:W-:Y:S01]  /*0580*/  BSSY.RECONVERGENT B0, `(.L_x_49) ;  /* 0x0000007000007945 */ /* 0x000fe20003800200 */
[----:B------:R-:W-:Y:S01]  /*0590*/  MOV R34, 0x5f0 ;  /* 0x000005f000227802 */ /* 0x000fe20000000f00 */
[----:B------:R-:W-:Y:S01]  /*05a0*/  UMOV UR4, URZ ;  /* 0x000000ff00047c82 */ /* 0x000fe20008000000 */
[----:B------:R-:W-:-:S04]  /*05b0*/  UMOV UR5, 0x3fe00000 ;  /* 0x3fe0000000057882 */ /* 0x000fc80000000000 */
[----:B------:R-:W-:-:S10]  /*05c0*/  DADD R10, -RZ, |R18| ;  /* 0x00000000ff0a7229 */ /* 0x000fd40000000512 */
[----:B------:R-:W-:-:S07]  /*05d0*/  IMAD.MOV.U32 R35, RZ, RZ, R11 ;  /* 0x000000ffff237224 */ /* 0x000fce00078e000b */
[----:B------:R-:W-:Y:S05]  /*05e0*/  CALL.REL.NOINC `($_Z9vermelhosPd$__internal_accurate_pow) ;  /* 0x0000002000687944 */ /* 0x000fea0003c00000 */
[----:B------:R-:W-:Y:S05]  /*05f0*/  BSYNC.RECONVERGENT B0 ;  /* 0x0000000000007941 */ /* 0x000fea0003800200 */
.L_x_49:
        /* <DEDUP_REMOVED lines=17> */
.L_x_51:
[----:B------:R-:W-:Y:S05]  /*0710*/  BSYNC.RECONVERGENT B0 ;  /* 0x0000000000007941 */ /* 0x000fea0003800200 */
.L_x_50:
        /* <DEDUP_REMOVED lines=27> */
[----:B------:R-:W-:Y:S05]  /*08d0*/  CALL.REL.NOINC `($_Z9vermelhosPd$__internal_trig_reduction_slowpathd) ;  /* 0x0000002800687944 */ /* 0x000fea0003c00000 */
[----:B------:R-:W-:Y:S02]  /*08e0*/  IMAD.MOV.U32 R30, RZ, RZ, R24 ;  /* 0x000000ffff1e7224 */ /* 0x000fe400078e0018 */
[----:B------:R-:W-:-:S07]  /*08f0*/  IMAD.MOV.U32 R31, RZ, RZ, R25 ;  /* 0x000000ffff1f7224 */ /* 0x000fce00078e0019 */
.L_x_53:
[----:B------:R-:W-:-:S07]  /*0900*/  VIADD R28, R8, 0x1 ;  /* 0x00000001081c7836 */ /* 0x000fce0000000000 */
.L_x_52:
        /* <DEDUP_REMOVED lines=57> */
[----:B------:R-:W-:Y:S05]  /*0ca0*/  CALL.REL.NOINC `($__internal_1_$__cuda_sm20_div_rn_f64_full) ;  /* 0x0000001400287944 */ /* 0x000fea0003c00000 */
[----:B------:R-:W-:Y:S02]  /*0cb0*/  IMAD.MOV.U32 R22, RZ, RZ, R10 ;  /* 0x000000ffff167224 */ /* 0x000fe400078e000a */
[----:B------:R-:W-:-:S07]  /*0cc0*/  IMAD.MOV.U32 R23, RZ, RZ, R9 ;  /* 0x000000ffff177224 */ /* 0x000fce00078e0009 */
.L_x_55:
[----:B------:R-:W-:Y:S05]  /*0cd0*/  BSYNC.RECONVERGENT B0 ;  /* 0x0000000000007941 */ /* 0x000fea0003800200 */
.L_x_54:
        /* <DEDUP_REMOVED lines=21> */
.L_x_57:
[----:B------:R-:W-:Y:S05]  /*0e30*/  BSYNC.RECONVERGENT B0 ;  /* 0x0000000000007941 */ /* 0x000fea0003800200 */
.L_x_56:
[----:B------:R-:W-:Y:S01]  /*0e40*/  DMUL R22, R8, R22 ;  /* 0x0000001608167228 */ /* 0x000fe20000000000 */
[----:B------:R-:W-:Y:S01]  /*0e50*/  BSSY.RECONVERGENT B0, `(.L_x_58) ;  /* 0x0000006000007945 */ /* 0x000fe20003800200 */
[----:B------:R-:W-:Y:S01]  /*0e60*/  MOV R34, 0xeb0 ;  /* 0x00000eb000227802 */ /* 0x000fe20000000f00 */
[----:B------:R-:W-:-:S05]  /*0e70*/  UMOV UR5, 0x3fe00000 ;  /* 0x3fe0000000057882 */ /* 0x000fca0000000000 */
[----:B------:R-:W-:-:S10]  /*0e80*/  DADD R10, -RZ, |R22| ;  /* 0x00000000ff0a7229 */ /* 0x000fd40000000516 */
[----:B------:R-:W-:-:S07]  /*0e90*/  IMAD.MOV.U32 R35, RZ, RZ, R11 ;  /* 0x000000ffff237224 */ /* 0x000fce00078e000b */
[----:B------:R-:W-:Y:S05]  /*0ea0*/  CALL.REL.NOINC `($_Z9vermelhosPd$__internal_accurate_pow) ;  /* 0x0000001800387944 */ /* 0x000fea0003c00000 */
[----:B------:R-:W-:Y:S05]  /*0eb0*/  BSYNC.RECONVERGENT B0 ;  /* 0x0000000000007941 */ /* 0x000fea0003800200 */
.L_x_58:
        /* <DEDUP_REMOVED lines=17> */
.L_x_60:
[----:B------:R-:W-:Y:S05]  /*0fd0*/  BSYNC.RECONVERGENT B0 ;  /* 0x0000000000007941 */ /* 0x000fea0003800200 */
.L_x_59:
        /* <DEDUP_REMOVED lines=29> */
[----:B------:R-:W-:Y:S05]  /*11b0*/  CALL.REL.NOINC `($_Z9vermelhosPd$__internal_trig_reduction_slowpathd) ;  /* 0x0000002000307944 */ /* 0x000fea0003c00000 */
[----:B------:R-:W-:Y:S02]  /*11c0*/  IMAD.MOV.U32 R16, RZ, RZ, R24 ;  /* 0x000000ffff107224 */ /* 0x000fe400078e0018 */
[----:B------:R-:W-:-:S07]  /*11d0*/  IMAD.MOV.U32 R17, RZ, RZ, R25 ;  /* 0x000000ffff117224 */ /* 0x000fce00078e0019 */
.L_x_62:
[----:B------:R-:W-:-:S07]  /*11e0*/  VIADD R24, R8, 0x1 ;  /* 0x0000000108187836 */ /* 0x000fce0000000000 */
.L_x_61:
        /* <DEDUP_REMOVED lines=36> */
[----:B------:R-:W-:Y:S05]  /*1430*/  CALL.REL.NOINC `($_Z9vermelhosPd$__internal_accurate_pow) ;  /* 0x0000001000d47944 */ /* 0x000fea0003c00000 */
[----:B------:R-:W-:Y:S05]  /*1440*/  BSYNC.RECONVERGENT B0 ;  /* 0x0000000000007941 */ /* 0x000fea0003800200 */
.L_x_63:
        /* <DEDUP_REMOVED lines=13> */
.L_x_65:
[----:B------:R-:W-:Y:S05]  /*1520*/  BSYNC.RECONVERGENT B0 ;  /* 0x0000000000007941 */ /* 0x000fea0003800200 */
.L_x_64:
        /* <DEDUP_REMOVED lines=9> */
[----:B------:R-:W-:Y:S05]  /*15c0*/  CALL.REL.NOINC `($_Z9vermelhosPd$__internal_accurate_pow) ;  /* 0x0000001000707944 */ /* 0x000fea0003c00000 */
[----:B------:R-:W-:Y:S05]  /*15d0*/  BSYNC.RECONVERGENT B0 ;  /* 0x0000000000007941 */ /* 0x000fea0003800200 */
.L_x_66:
        /* <DEDUP_REMOVED lines=17> */
.L_x_68:
[----:B------:R-:W-:Y:S05]  /*16f0*/  BSYNC.RECONVERGENT B0 ;  /* 0x0000000000007941 */ /* 0x000fea0003800200 */
.L_x_67:
        /* <DEDUP_REMOVED lines=19> */
[----:B------:R-:W-:Y:S05]  /*1830*/  CALL.REL.NOINC `($__internal_1_$__cuda_sm20_div_rn_f64_full) ;  /* 0x0000000800447944 */ /* 0x000fea0003c00000 */
[----:B------:R-:W-:-:S07]  /*1840*/  IMAD.MOV.U32 R11, RZ, RZ, R9 ;  /* 0x000000ffff0b7224 */ /* 0x000fce00078e0009 */
.L_x_70:
[----:B------:R-:W-:Y:S05]  /*1850*/  BSYNC.RECONVERGENT B0 ;  /* 0x0000000000007941 */ /* 0x000fea0003800200 */
.L_x_69:
        /* <DEDUP_REMOVED lines=45> */
[----:B------:R-:W-:Y:S05]  /*1b30*/  CALL.REL.NOINC `($__internal_1_$__cuda_sm20_div_rn_f64_full) ;  /* 0x0000000400847944 */ /* 0x000fea0003c00000 */
[----:B------:R-:W-:-:S07]  /*1b40*/  IMAD.MOV.U32 R11, RZ, RZ, R9 ;  /* 0x000000ffff0b7224 */ /* 0x000fce00078e0009 */
.L_x_72:
[----:B------:R-:W-:Y:S05]  /*1b50*/  BSYNC.RECONVERGENT B0 ;  /* 0x0000000000007941 */ /* 0x000fea0003800200 */
.L_x_71:
        /* <DEDUP_REMOVED lines=26> */
[----:B------:R-:W-:Y:S05]  /*1d00*/  CALL.REL.NOINC `($__internal_1_$__cuda_sm20_div_rn_f64_full) ;  /* 0x0000000400107944 */ /* 0x000fea0003c00000 */
[----:B------:R-:W-:-:S07]  /*1d10*/  IMAD.MOV.U32 R8, RZ, RZ, R10 ;  /* 0x000000ffff087224 */ /* 0x000fce00078e000a */
.L_x_74:
[----:B------:R-:W-:Y:S05]  /*1d20*/  BSYNC.RECONVERGENT B0 ;  /* 0x0000000000007941 */ /* 0x000fea0003800200 */
.L_x_73:
        /* <DEDUP_REMOVED lines=34> */
.L_x_76:
[----:B------:R-:W-:Y:S05]  /*1f50*/  BSYNC.RECONVERGENT B0 ;  /* 0x0000000000007941 */ /* 0x000fea0003800200 */
.L_x_75:
        /* <DEDUP_REMOVED lines=25> */
.L_x_78:
[----:B------:R-:W-:Y:S05]  /*20f0*/  BSYNC.RECONVERGENT B0 ;  /* 0x0000000000007941 */ /* 0x000fea0003800200 */
.L_x_77:
[----:B------:R-:W2:Y:S02]  /*2100*/  LDG.E.64 R4, desc[UR8][R26.64+0x8] ;  /* 0x000008081a047981 */ /* 0x000ea4000c1e1b00 */
[----:B--2---:R-:W-:-:S08]  /*2110*/  DFMA R2, R4, R8, R2 ;  /* 0x000000080402722b */ /* 0x004fd00000000002 */
[----:B------:R-:W-:-:S07]  /*2120*/  DFMA R2, R24, R2, R22 ;  /* 0x000000021802722b */ /* 0x000fce0000000016 */
[----:B------:R-:W-:Y:S01]  /*2130*/  STG.E.64 desc[UR8][R26.64], R2 ;  /* 0x000000021a007986 */ /* 0x000fe2000c101b08 */
[----:B------:R-:W-:Y:S05]  /*2140*/  EXIT ;  /* 0x000000000000794d */ /* 0x000fea0003800000 */
        .weak           $__internal_1_$__cuda_sm20_div_rn_f64_full
        .type           $__internal_1_$__cuda_sm20_div_rn_f64_full,@function
        .size           $__internal_1_$__cuda_sm20_div_rn_f64_full,($_Z9vermelhosPd$__internal_accurate_pow - $__internal_1_$__cuda_sm20_div_rn_f64_full)
$__internal_1_$__cuda_sm20_div_rn_f64_full:
        /* <DEDUP_REMOVED lines=70> */
.L_x_80:
        /* <DEDUP_REMOVED lines=17> */
.L_x_83:
[----:B------:R-:W-:Y:S01]  /*26c0*/  LOP3.LUT R9, R17, 0x80000, RZ, 0xfc, !PT ;  /* 0x0008000011097812 */ /* 0x000fe200078efcff */
[----:B------:R-:W-:-:S04]  /*26d0*/  IMAD.MOV.U32 R12, RZ, RZ, R16 ;  /* 0x000000ffff0c7224 */ /* 0x000fc800078e0010 */
[----:B------:R-:W-:Y:S01]  /*26e0*/  IMAD.MOV.U32 R13, RZ, RZ, R9 ;  /* 0x000000ffff0d7224 */ /* 0x000fe200078e0009 */
[----:B------:R-:W-:Y:S06]  /*26f0*/  BRA `(.L_x_81) ;  /* 0x00000000000c7947 */ /* 0x000fec0003800000 */
.L_x_82:
[----:B------:R-:W-:Y:S01]  /*2700*/  LOP3.LUT R9, R31, 0x80000, RZ, 0xfc, !PT ;  /* 0x000800001f097812 */ /* 0x000fe200078efcff */
[----:B------:R-:W-:-:S04]  /*2710*/  IMAD.MOV.U32 R12, RZ, RZ, R30 ;  /* 0x000000ffff0c7224 */ /* 0x000fc800078e001e */
[----:B------:R-:W-:-:S07]  /*2720*/  IMAD.MOV.U32 R13, RZ, RZ, R9 ;  /* 0x000000ffff0d7224 */ /* 0x000fce00078e0009 */
.L_x_81:
[----:B------:R-:W-:Y:S05]  /*2730*/  BSYNC.RECONVERGENT B1 ;  /* 0x0000000000017941 */ /* 0x000fea0003800200 */
.L_x_79:
[----:B------:R-:W-:Y:S02]  /*2740*/  IMAD.MOV.U32 R10, RZ, RZ, R12 ;  /* 0x000000ffff0a7224 */ /* 0x000fe400078e000c */
[----:B------:R-:W-:Y:S02]  /*2750*/  IMAD.MOV.U32 R9, RZ, RZ, R13 ;  /* 0x000000ffff097224 */ /* 0x000fe400078e000d */
[----:B------:R-:W-:Y:S02]  /*2760*/  IMAD.MOV.U32 R12, RZ, RZ, R8 ;  /* 0x000000ffff0c7224 */ /* 0x000fe400078e0008 */
[----:B------:R-:W-:-:S04]  /*2770*/  IMAD.MOV.U32 R13, RZ, RZ, 0x0 ;  /* 0x00000000ff0d7424 */ /* 0x000fc800078e00ff */
[----:B------:R-:W-:Y:S05]  /*2780*/  RET.REL.NODEC R12 `(_Z9vermelhosPd) ;  /* 0xffffffd80c1c7950 */ /* 0x000fea0003c3ffff */
        .type           $_Z9vermelhosPd$__internal_accurate_pow,@function
        .size           $_Z9vermelhosPd$__internal_accurate_pow,($_Z9vermelhosPd$__internal_trig_reduction_slowpathd - $_Z9vermelhosPd$__internal_accurate_pow)
$_Z9vermelhosPd$__internal_accurate_pow:
        /* <DEDUP_REMOVED lines=169> */
.L_x_84:
[----:B------:R-:W-:Y:S01]  /*3220*/  DFMA R16, R16, R12, R12 ;  /* 0x0000000c1010722b */ /* 0x000fe2000000000c */
[----:B------:R-:W-:Y:S01]  /*3230*/  IMAD.MOV.U32 R35, RZ, RZ, 0x0 ;  /* 0x00000000ff237424 */ /* 0x000fe200078e00ff */
[----:B------:R-:W-:-:S08]  /*3240*/  DSETP.NEU.AND P0, PT, |R12|, +INF , PT ;  /* 0x7ff000000c00742a */ /* 0x000fd00003f0d200 */
[----:B------:R-:W-:Y:S02]  /*3250*/  FSEL R8, R12, R16, !P0 ;  /* 0x000000100c087208 */ /* 0x000fe40004000000 */
[----:B------:R-:W-:Y:S01]  /*3260*/  FSEL R9, R13, R17, !P0 ;  /* 0x000000110d097208 */ /* 0x000fe20004000000 */
[----:B------:R-:W-:Y:S06]  /*3270*/  RET.REL.NODEC R34 `(_Z9vermelhosPd) ;  /* 0xffffffcc22607950 */ /* 0x000fec0003c3ffff */
        .type           $_Z9vermelhosPd$__internal_trig_reduction_slowpathd,@function
        .size           $_Z9vermelhosPd$__internal_trig_reduction_slowpathd,(.L_x_95 - $_Z9vermelhosPd$__internal_trig_reduction_slowpathd)
$_Z9vermelhosPd$__internal_trig_reduction_slowpathd:
        /* <DEDUP_REMOVED lines=22> */
.L_x_87:
        /* <DEDUP_REMOVED lines=27> */
.L_x_86:
        /* <DEDUP_REMOVED lines=59> */
.L_x_88:
        /* <DEDUP_REMOVED lines=36> */
.L_x_85:
[----:B------:R-:W-:-:S04]  /*3b80*/  IMAD.MOV.U32 R17, RZ, RZ, 0x0 ;  /* 0x00000000ff117424 */ /* 0x000fc800078e00ff */
[----:B------:R-:W-:Y:S05]  /*3b90*/  RET.REL.NODEC R16 `(_Z9vermelhosPd) ;  /* 0xffffffc410187950 */ /* 0x000fea0003c3ffff */
.L_x_89:
        /* <DEDUP_REMOVED lines=14> */
.L_x_95:


//--------------------- .nv.global.init           --------------------------
	.section	.nv.global.init,"aw",@progbits
	.align	16
.nv.global.init:
	.type		__cudart_sin_cos_coeffs,@object
	.size		__cudart_sin_cos_coeffs,(omega - __cudart_sin_cos_coeffs)
__cudart_sin_cos_coeffs:
        /*0000*/ 	.byte	0x46, 0xd2, 0xb0, 0x2c, 0xf1, 0xe5, 0x5a, 0xbe, 0x92, 0xe3, 0xac, 0x69, 0xe3, 0x1d, 0xc7, 0x3e
        /*0010*/ 	.byte	0xa1, 0x62, 0xdb, 0x19, 0xa0, 0x01, 0x2a, 0xbf, 0x18, 0x08, 0x11, 0x11, 0x11, 0x11, 0x81, 0x3f
        /*0020*/ 	.byte	0x54, 0x55, 0x55, 0x55, 0x55, 0x55, 0xc5, 0xbf, 0x00, 0x00, 0x00, 0x00, 0x00, 0x00, 0x00, 0x00
        /*0030*/ 	.byte	0x00, 0x00, 0x00, 0x00, 0x00, 0x00, 0x00, 0x00, 0x64, 0x81, 0xfd, 0x20, 0x83, 0xff, 0xa8, 0xbd
        /*0040*/ 	.byte	0x28, 0x85, 0xef, 0xc1, 0xa7, 0xee, 0x21, 0x3e, 0xd9, 0xe6, 0x06, 0x8e, 0x4f, 0x7e, 0x92, 0xbe
        /*0050*/ 	.byte	0xe9, 0xbc, 0xdd, 0x19, 0xa0, 0x01, 0xfa, 0x3e, 0x47, 0x5d, 0xc1, 0x16, 0x6c, 0xc1, 0x56, 0xbf
        /*0060*/ 	.byte	0x51, 0x55, 0x55, 0x55, 0x55, 0x55, 0xa5, 0x3f, 0x00, 0x00, 0x00, 0x00, 0x00, 0x00, 0xe0, 0xbf
        /*0070*/ 	.byte	0x00, 0x00, 0x00, 0x00, 0x00, 0x00, 0xf0, 0x3f, 0x00, 0x00, 0x00, 0x00, 0x00, 0x00, 0x00, 0x00
	.type		omega,@object
	.size		omega,(d_PI - omega)
omega:
        /*0080*/ 	.byte	0x00, 0x00, 0x00, 0x00, 0x00, 0x00, 0xf8, 0x3f
	.type		d_PI,@object
	.size		d_PI,(__cudart_i2opi_d - d_PI)
d_PI:
        /*0088*/ 	.byte	0x18, 0x2d, 0x44, 0x54, 0xfb, 0x21, 0x09, 0x40
	.type		__cudart_i2opi_d,@object
	.size		__cudart_i2opi_d,(.L_8 - __cudart_i2opi_d)
__cudart_i2opi_d:
        /* <DEDUP_REMOVED lines=9> */
.L_8:


//--------------------- .nv.shared.reserved.0     --------------------------
	.section	.nv.shared.reserved.0,"aw",@nobits
	.weak		__nv_reservedSMEM_offset_0_alias
	.size		__nv_reservedSMEM_offset_0_alias, 0, 64
	.other		__nv_reservedSMEM_offset_0_alias,@"STO_CUDA_RESERVED_SHARED STV_DEFAULT"
__nv_reservedSMEM_offset_0_alias:
	.zero		0
	.zero		64


//--------------------- .nv.global                --------------------------
	.section	.nv.global,"aw",@nobits
	.align	8
.nv.global:
	.type		d_h1,@object
	.size		d_h1,(d_denominador1 - d_h1)
d_h1:
	.zero		8
	.type		d_denominador1,@object
	.size		d_denominador1,(d_h2 - d_denominador1)
d_denominador1:
	.zero		8
	.type		d_h2,@object
	.size		d_h2,(d_denominador2 - d_h2)
d_h2:
	.zero		8
	.type		d_denominador2,@object
	.size		d_denominador2,(d_dimensaoX - d_denominador2)
d_denominador2:
	.zero		8
	.type		d_dimensaoX,@object
	.size		d_dimensaoX,(d_dimensaoY - d_dimensaoX)
d_dimensaoX:
	.zero		4
	.type		d_dimensaoY,@object
	.size		d_dimensaoY,(.L_6 - d_dimensaoY)
d_dimensaoY:
	.zero		4
.L_6:


//--------------------- .nv.constant0._Z5azuisPd  --------------------------
	.section	.nv.constant0._Z5azuisPd,"a",@progbits
	.sectionflags	@""
	.align	4
.nv.constant0._Z5azuisPd:
	.zero		904


//--------------------- .nv.constant0._Z9vermelhosPd --------------------------
	.section	.nv.constant0._Z9vermelhosPd,"a",@progbits
	.sectionflags	@""
	.align	4
.nv.constant0._Z9vermelhosPd:
	.zero		904


//--------------------- SYMBOLS --------------------------

	.type		.nv.reservedSmem.offset0,@object
	.size		.nv.reservedSmem.offset0,0x4
